// Copyright (c) 2024, Jay Shah, Ganesh Bikshandi, Ying Zhang, Vijay Thakkar, Pradeep Ramani, Tri Dao.
// Splitting the different template instantiations to different files to speed up compilation.
// This file is auto-generated. See "generate_kernels.py"

#include "flash_fwd_launch_template.h"

#ifndef FLASHATTENTION_DISABLE_HDIM64
template void run_mha_fwd_<90, cutlass::bfloat16_t, 64, 64, false, true, true, true>(Flash_fwd_params &params, cudaStream_t stream);
#endif


// ===== COMPILED SASS (sm_103a) =====

	.target	sm_103a

	.elftype	@"ET_EXEC"


//--------------------- .note.nv.tkinfo           --------------------------
	.section	.note.nv.tkinfo,"",@"SHT_NOTE"
	.sectionflags	@"SHF_NOTE_NV_TKINFO"
	.tkinfo
        /*0018*/ 	.word	0x00000002
        /*0030*/ 	.string	""
        /*0030*/ 	.string	"ptxas"
        /*0030*/ 	.string	"Cuda compilation tools, release 13.0, V13.0.88"
        /*0030*/ 	.string	"Build cuda_13.0.r13.0/compiler.36424714_0"
        /*0030*/ 	.string	"-arch sm_103a -m 64 "



//--------------------- .note.nv.cuinfo           --------------------------
	.section	.note.nv.cuinfo,"",@"SHT_NOTE"
	.sectionflags	@"SHF_NOTE_NV_CUINFO"
        /*0018*/ 	.short	0x0002
        /*001a*/ 	.short	0x0067
        /*001c*/ 	.short	0x0082
	.zero		2


//--------------------- .nv.info                  --------------------------
	.section	.nv.info,"",@"SHT_CUDA_INFO"
	.align	4


	//----- nvinfo : EIATTR_REGCOUNT
	.align		4
        /*0000*/ 	.byte	0x04, 0x2f
        /*0002*/ 	.short	(.L_12 - .L_11)
	.align		4
.L_11:
        /*0004*/ 	.word	index@(_ZN7cutlass13device_kernelIN5flash11enable_sm90INS1_16FlashAttnFwdSm90INS1_25CollectiveMainloopFwdSm90ILi2EN4cute5tupleIJNS5_1CILi1EEES8_S8_EEENS6_IJNS7_ILi192EEENS7_ILi128EEENS7_ILi64EEEEEELi64ENS_10bfloat16_tEfNS_4arch4Sm90ELb1ELb0ELb1ELb1ELb1ELb1ELb0ELb1ELb1ELb1ELb0ELb0EEENS1_21CollectiveEpilogueFwdINS6_IJSA_SC_SB_EEES9_SE_SG_Li384ELb1ELb1ELb0ELb0EEENS1_36VarlenDynamicPersistentTileSchedulerILi192ELi128ELi384ELi128ELb0ELb1ELb1ELb1ELb1ELb1EEEEEEEEEvNT_6ParamsE)
        /*0008*/ 	.word	0x00000004


	//----- nvinfo : EIATTR_FRAME_SIZE
	.align		4
.L_12:
        /*000c*/ 	.byte	0x04, 0x11
        /*000e*/ 	.short	(.L_14 - .L_13)
	.align		4
.L_13:
        /*0010*/ 	.word	index@(_ZN7cutlass13device_kernelIN5flash11enable_sm90INS1_16FlashAttnFwdSm90INS1_25CollectiveMainloopFwdSm90ILi2EN4cute5tupleIJNS5_1CILi1EEES8_S8_EEENS6_IJNS7_ILi192EEENS7_ILi128EEENS7_ILi64EEEEEELi64ENS_10bfloat16_tEfNS_4arch4Sm90ELb1ELb0ELb1ELb1ELb1ELb1ELb0ELb1ELb1ELb1ELb0ELb0EEENS1_21CollectiveEpilogueFwdINS6_IJSA_SC_SB_EEES9_SE_SG_Li384ELb1ELb1ELb0ELb0EEENS1_36VarlenDynamicPersistentTileSchedulerILi192ELi128ELi384ELi128ELb0ELb1ELb1ELb1ELb1ELb1EEEEEEEEEvNT_6ParamsE)
        /*0014*/ 	.word	0x00000000


	//----- nvinfo : EIATTR_REGCOUNT
	.align		4
.L_14:
        /*0018*/ 	.byte	0x04, 0x2f
        /*001a*/ 	.short	(.L_16 - .L_15)
	.align		4
.L_15:
        /*001c*/ 	.word	index@(_ZN7cutlass13device_kernelIN5flash11enable_sm90INS1_16FlashAttnFwdSm90INS1_25CollectiveMainloopFwdSm90ILi2EN4cute5tupleIJNS5_1CILi1EEES8_S8_EEENS6_IJNS7_ILi192EEENS7_ILi128EEENS7_ILi64EEEEEELi64ENS_10bfloat16_tEfNS_4arch4Sm90ELb1ELb0ELb1ELb1ELb1ELb0ELb0ELb1ELb1ELb1ELb0ELb0EEENS1_21CollectiveEpilogueFwdINS6_IJSA_SC_SB_EEES9_SE_SG_Li384ELb1ELb1ELb0ELb0EEENS1_36VarlenDynamicPersistentTileSchedulerILi192ELi128ELi384ELi128ELb0ELb1ELb1ELb1ELb1ELb1EEEEEEEEEvNT_6ParamsE)
        /*0020*/ 	.word	0x00000004


	//----- nvinfo : EIATTR_FRAME_SIZE
	.align		4
.L_16:
        /*0024*/ 	.byte	0x04, 0x11
        /*0026*/ 	.short	(.L_18 - .L_17)
	.align		4
.L_17:
        /*0028*/ 	.word	index@(_ZN7cutlass13device_kernelIN5flash11enable_sm90INS1_16FlashAttnFwdSm90INS1_25CollectiveMainloopFwdSm90ILi2EN4cute5tupleIJNS5_1CILi1EEES8_S8_EEENS6_IJNS7_ILi192EEENS7_ILi128EEENS7_ILi64EEEEEELi64ENS_10bfloat16_tEfNS_4arch4Sm90ELb1ELb0ELb1ELb1ELb1ELb0ELb0ELb1ELb1ELb1ELb0ELb0EEENS1_21CollectiveEpilogueFwdINS6_IJSA_SC_SB_EEES9_SE_SG_Li384ELb1ELb1ELb0ELb0EEENS1_36VarlenDynamicPersistentTileSchedulerILi192ELi128ELi384ELi128ELb0ELb1ELb1ELb1ELb1ELb1EEEEEEEEEvNT_6ParamsE)
        /*002c*/ 	.word	0x00000000


	//----- nvinfo : EIATTR_REGCOUNT
	.align		4
.L_18:
        /*0030*/ 	.byte	0x04, 0x2f
        /*0032*/ 	.short	(.L_20 - .L_19)
	.align		4
.L_19:
        /*0034*/ 	.word	index@(_ZN7cutlass13device_kernelIN5flash11enable_sm90INS1_16FlashAttnFwdSm90INS1_25CollectiveMainloopFwdSm90ILi2EN4cute5tupleIJNS5_1CILi1EEES8_S8_EEENS6_IJNS7_ILi192EEENS7_ILi128EEENS7_ILi64EEEEEELi64ENS_10bfloat16_tEfNS_4arch4Sm90ELb1ELb0ELb1ELb0ELb1ELb0ELb0ELb1ELb1ELb1ELb0ELb0EEENS1_21CollectiveEpilogueFwdINS6_IJSA_SC_SB_EEES9_SE_SG_Li384ELb0ELb1ELb0ELb0EEENS1_30DynamicPersistentTileSchedulerILi384ELi128ELb0ELb1ELb1EEEEEEEEEvNT_6ParamsE)
        /*0038*/ 	.word	0x00000004


	//----- nvinfo : EIATTR_FRAME_SIZE
	.align		4
.L_20:
        /*003c*/ 	.byte	0x04, 0x11
        /*003e*/ 	.short	(.L_22 - .L_21)
	.align		4
.L_21:
        /*0040*/ 	.word	index@(_ZN7cutlass13device_kernelIN5flash11enable_sm90INS1_16FlashAttnFwdSm90INS1_25CollectiveMainloopFwdSm90ILi2EN4cute5tupleIJNS5_1CILi1EEES8_S8_EEENS6_IJNS7_ILi192EEENS7_ILi128EEENS7_ILi64EEEEEELi64ENS_10bfloat16_tEfNS_4arch4Sm90ELb1ELb0ELb1ELb0ELb1ELb0ELb0ELb1ELb1ELb1ELb0ELb0EEENS1_21CollectiveEpilogueFwdINS6_IJSA_SC_SB_EEES9_SE_SG_Li384ELb0ELb1ELb0ELb0EEENS1_30DynamicPersistentTileSchedulerILi384ELi128ELb0ELb1ELb1EEEEEEEEEvNT_6ParamsE)
        /*0044*/ 	.word	0x00000000


	//----- nvinfo : EIATTR_REGCOUNT
	.align		4
.L_22:
        /*0048*/ 	.byte	0x04, 0x2f
        /*004a*/ 	.short	(.L_24 - .L_23)
	.align		4
.L_23:
        /*004c*/ 	.word	index@(_ZN7cutlass13device_kernelIN5flash11enable_sm90INS1_16FlashAttnFwdSm90INS1_25CollectiveMainloopFwdSm90ILi2EN4cute5tupleIJNS5_1CILi1EEES8_S8_EEENS6_IJNS7_ILi192EEENS7_ILi128EEENS7_ILi64EEEEEELi64ENS_10bfloat16_tEfNS_4arch4Sm90ELb0ELb1ELb1ELb1ELb1ELb1ELb0ELb1ELb1ELb1ELb0ELb0EEENS1_21CollectiveEpilogueFwdINS6_IJSA_SC_SB_EEES9_SE_SG_Li384ELb1ELb1ELb0ELb0EEENS1_36VarlenDynamicPersistentTileSchedulerILi192ELi128ELi384ELi128ELb0ELb1ELb1ELb1ELb0ELb1EEEEEEEEEvNT_6ParamsE)
        /*0050*/ 	.word	0x00000004


	//----- nvinfo : EIATTR_FRAME_SIZE
	.align		4
.L_24:
        /*0054*/ 	.byte	0x04, 0x11
        /*0056*/ 	.short	(.L_26 - .L_25)
	.align		4
.L_25:
        /*0058*/ 	.word	index@(_ZN7cutlass13device_kernelIN5flash11enable_sm90INS1_16FlashAttnFwdSm90INS1_25CollectiveMainloopFwdSm90ILi2EN4cute5tupleIJNS5_1CILi1EEES8_S8_EEENS6_IJNS7_ILi192EEENS7_ILi128EEENS7_ILi64EEEEEELi64ENS_10bfloat16_tEfNS_4arch4Sm90ELb0ELb1ELb1ELb1ELb1ELb1ELb0ELb1ELb1ELb1ELb0ELb0EEENS1_21CollectiveEpilogueFwdINS6_IJSA_SC_SB_EEES9_SE_SG_Li384ELb1ELb1ELb0ELb0EEENS1_36VarlenDynamicPersistentTileSchedulerILi192ELi128ELi384ELi128ELb0ELb1ELb1ELb1ELb0ELb1EEEEEEEEEvNT_6ParamsE)
        /*005c*/ 	.word	0x00000000


	//----- nvinfo : EIATTR_REGCOUNT
	.align		4
.L_26:
        /*0060*/ 	.byte	0x04, 0x2f
        /*0062*/ 	.short	(.L_28 - .L_27)
	.align		4
.L_27:
        /*0064*/ 	.word	index@(_ZN7cutlass13device_kernelIN5flash11enable_sm90INS1_16FlashAttnFwdSm90INS1_25CollectiveMainloopFwdSm90ILi2EN4cute5tupleIJNS5_1CILi1EEES8_S8_EEENS6_IJNS7_ILi192EEENS7_ILi128EEENS7_ILi64EEEEEELi64ENS_10bfloat16_tEfNS_4arch4Sm90ELb0ELb1ELb1ELb1ELb1ELb0ELb0ELb1ELb1ELb1ELb0ELb0EEENS1_21CollectiveEpilogueFwdINS6_IJSA_SC_SB_EEES9_SE_SG_Li384ELb1ELb1ELb0ELb0EEENS1_36VarlenDynamicPersistentTileSchedulerILi192ELi128ELi384ELi128ELb0ELb1ELb1ELb1ELb0ELb1EEEEEEEEEvNT_6ParamsE)
        /*0068*/ 	.word	0x00000004


	//----- nvinfo : EIATTR_FRAME_SIZE
	.align		4
.L_28:
        /*006c*/ 	.byte	0x04, 0x11
        /*006e*/ 	.short	(.L_30 - .L_29)
	.align		4
.L_29:
        /*0070*/ 	.word	index@(_ZN7cutlass13device_kernelIN5flash11enable_sm90INS1_16FlashAttnFwdSm90INS1_25CollectiveMainloopFwdSm90ILi2EN4cute5tupleIJNS5_1CILi1EEES8_S8_EEENS6_IJNS7_ILi192EEENS7_ILi128EEENS7_ILi64EEEEEELi64ENS_10bfloat16_tEfNS_4arch4Sm90ELb0ELb1ELb1ELb1ELb1ELb0ELb0ELb1ELb1ELb1ELb0ELb0EEENS1_21CollectiveEpilogueFwdINS6_IJSA_SC_SB_EEES9_SE_SG_Li384ELb1ELb1ELb0ELb0EEENS1_36VarlenDynamicPersistentTileSchedulerILi192ELi128ELi384ELi128ELb0ELb1ELb1ELb1ELb0ELb1EEEEEEEEEvNT_6ParamsE)
        /*0074*/ 	.word	0x00000000


	//----- nvinfo : EIATTR_REGCOUNT
	.align		4
.L_30:
        /*0078*/ 	.byte	0x04, 0x2f
        /*007a*/ 	.short	(.L_32 - .L_31)
	.align		4
.L_31:
        /*007c*/ 	.word	index@(_ZN7cutlass13device_kernelIN5flash11enable_sm90INS1_16FlashAttnFwdSm90INS1_25CollectiveMainloopFwdSm90ILi2EN4cute5tupleIJNS5_1CILi1EEES8_S8_EEENS6_IJNS7_ILi192EEENS7_ILi128EEENS7_ILi64EEEEEELi64ENS_10bfloat16_tEfNS_4arch4Sm90ELb0ELb1ELb1ELb0ELb1ELb0ELb0ELb1ELb1ELb1ELb0ELb0EEENS1_21CollectiveEpilogueFwdINS6_IJSA_SC_SB_EEES9_SE_SG_Li384ELb0ELb1ELb0ELb0EEENS1_30DynamicPersistentTileSchedulerILi384ELi128ELb0ELb1ELb1EEEEEEEEEvNT_6ParamsE)
        /*0080*/ 	.word	0x00000004


	//----- nvinfo : EIATTR_FRAME_SIZE
	.align		4
.L_32:
        /*0084*/ 	.byte	0x04, 0x11
        /*0086*/ 	.short	(.L_34 - .L_33)
	.align		4
.L_33:
        /*0088*/ 	.word	index@(_ZN7cutlass13device_kernelIN5flash11enable_sm90INS1_16FlashAttnFwdSm90INS1_25CollectiveMainloopFwdSm90ILi2EN4cute5tupleIJNS5_1CILi1EEES8_S8_EEENS6_IJNS7_ILi192EEENS7_ILi128EEENS7_ILi64EEEEEELi64ENS_10bfloat16_tEfNS_4arch4Sm90ELb0ELb1ELb1ELb0ELb1ELb0ELb0ELb1ELb1ELb1ELb0ELb0EEENS1_21CollectiveEpilogueFwdINS6_IJSA_SC_SB_EEES9_SE_SG_Li384ELb0ELb1ELb0ELb0EEENS1_30DynamicPersistentTileSchedulerILi384ELi128ELb0ELb1ELb1EEEEEEEEEvNT_6ParamsE)
        /*008c*/ 	.word	0x00000000


	//----- nvinfo : EIATTR_REGCOUNT
	.align		4
.L_34:
        /*0090*/ 	.byte	0x04, 0x2f
        /*0092*/ 	.short	(.L_36 - .L_35)
	.align		4
.L_35:
        /*0094*/ 	.word	index@(_ZN7cutlass13device_kernelIN5flash11enable_sm90INS1_16FlashAttnFwdSm90INS1_25CollectiveMainloopFwdSm90ILi2EN4cute5tupleIJNS5_1CILi1EEES8_S8_EEENS6_IJNS7_ILi192EEENS7_ILi128EEENS7_ILi64EEEEEELi64ENS_10bfloat16_tEfNS_4arch4Sm90ELb0ELb0ELb1ELb1ELb1ELb1ELb0ELb1ELb1ELb1ELb0ELb0EEENS1_21CollectiveEpilogueFwdINS6_IJSA_SC_SB_EEES9_SE_SG_Li384ELb1ELb1ELb0ELb0EEENS1_36VarlenDynamicPersistentTileSchedulerILi192ELi128ELi384ELi128ELb0ELb1ELb1ELb0ELb1ELb1EEEEEEEEEvNT_6ParamsE)
        /*0098*/ 	.word	0x00000004


	//----- nvinfo : EIATTR_FRAME_SIZE
	.align		4
.L_36:
        /*009c*/ 	.byte	0x04, 0x11
        /*009e*/ 	.short	(.L_38 - .L_37)
	.align		4
.L_37:
        /*00a0*/ 	.word	index@(_ZN7cutlass13device_kernelIN5flash11enable_sm90INS1_16FlashAttnFwdSm90INS1_25CollectiveMainloopFwdSm90ILi2EN4cute5tupleIJNS5_1CILi1EEES8_S8_EEENS6_IJNS7_ILi192EEENS7_ILi128EEENS7_ILi64EEEEEELi64ENS_10bfloat16_tEfNS_4arch4Sm90ELb0ELb0ELb1ELb1ELb1ELb1ELb0ELb1ELb1ELb1ELb0ELb0EEENS1_21CollectiveEpilogueFwdINS6_IJSA_SC_SB_EEES9_SE_SG_Li384ELb1ELb1ELb0ELb0EEENS1_36VarlenDynamicPersistentTileSchedulerILi192ELi128ELi384ELi128ELb0ELb1ELb1ELb0ELb1ELb1EEEEEEEEEvNT_6ParamsE)
        /*00a4*/ 	.word	0x00000000


	//----- nvinfo : EIATTR_REGCOUNT
	.align		4
.L_38:
        /*00a8*/ 	.byte	0x04, 0x2f
        /*00aa*/ 	.short	(.L_40 - .L_39)
	.align		4
.L_39:
        /*00ac*/ 	.word	index@(_ZN7cutlass13device_kernelIN5flash11enable_sm90INS1_16FlashAttnFwdSm90INS1_25CollectiveMainloopFwdSm90ILi2EN4cute5tupleIJNS5_1CILi1EEES8_S8_EEENS6_IJNS7_ILi192EEENS7_ILi128EEENS7_ILi64EEEEEELi64ENS_10bfloat16_tEfNS_4arch4Sm90ELb0ELb0ELb1ELb1ELb1ELb0ELb0ELb1ELb1ELb1ELb0ELb0EEENS1_21CollectiveEpilogueFwdINS6_IJSA_SC_SB_EEES9_SE_SG_Li384ELb1ELb1ELb0ELb0EEENS1_36VarlenDynamicPersistentTileSchedulerILi192ELi128ELi384ELi128ELb0ELb1ELb1ELb0ELb1ELb1EEEEEEEEEvNT_6ParamsE)
        /*00b0*/ 	.word	0x00000004


	//----- nvinfo : EIATTR_FRAME_SIZE
	.align		4
.L_40:
        /*00b4*/ 	.byte	0x04, 0x11
        /*00b6*/ 	.short	(.L_42 - .L_41)
	.align		4
.L_41:
        /*00b8*/ 	.word	index@(_ZN7cutlass13device_kernelIN5flash11enable_sm90INS1_16FlashAttnFwdSm90INS1_25CollectiveMainloopFwdSm90ILi2EN4cute5tupleIJNS5_1CILi1EEES8_S8_EEENS6_IJNS7_ILi192EEENS7_ILi128EEENS7_ILi64EEEEEELi64ENS_10bfloat16_tEfNS_4arch4Sm90ELb0ELb0ELb1ELb1ELb1ELb0ELb0ELb1ELb1ELb1ELb0ELb0EEENS1_21CollectiveEpilogueFwdINS6_IJSA_SC_SB_EEES9_SE_SG_Li384ELb1ELb1ELb0ELb0EEENS1_36VarlenDynamicPersistentTileSchedulerILi192ELi128ELi384ELi128ELb0ELb1ELb1ELb0ELb1ELb1EEEEEEEEEvNT_6ParamsE)
        /*00bc*/ 	.word	0x00000000


	//----- nvinfo : EIATTR_REGCOUNT
	.align		4
.L_42:
        /*00c0*/ 	.byte	0x04, 0x2f
        /*00c2*/ 	.short	(.L_44 - .L_43)
	.align		4
.L_43:
        /*00c4*/ 	.word	index@(_ZN7cutlass13device_kernelIN5flash11enable_sm90INS1_16FlashAttnFwdSm90INS1_25CollectiveMainloopFwdSm90ILi2EN4cute5tupleIJNS5_1CILi1EEES8_S8_EEENS6_IJNS7_ILi192EEENS7_ILi128EEENS7_ILi64EEEEEELi64ENS_10bfloat16_tEfNS_4arch4Sm90ELb0ELb0ELb1ELb0ELb1ELb0ELb0ELb1ELb1ELb1ELb0ELb0EEENS1_21CollectiveEpilogueFwdINS6_IJSA_SC_SB_EEES9_SE_SG_Li384ELb0ELb1ELb0ELb0EEENS1_29StaticPersistentTileSchedulerILb0EEEEEEEEEvNT_6ParamsE)
        /*00c8*/ 	.word	0x00000004


	//----- nvinfo : EIATTR_FRAME_SIZE
	.align		4
.L_44:
        /*00cc*/ 	.byte	0x04, 0x11
        /*00ce*/ 	.short	(.L_46 - .L_45)
	.align		4
.L_45:
        /*00d0*/ 	.word	index@(_ZN7cutlass13device_kernelIN5flash11enable_sm90INS1_16FlashAttnFwdSm90INS1_25CollectiveMainloopFwdSm90ILi2EN4cute5tupleIJNS5_1CILi1EEES8_S8_EEENS6_IJNS7_ILi192EEENS7_ILi128EEENS7_ILi64EEEEEELi64ENS_10bfloat16_tEfNS_4arch4Sm90ELb0ELb0ELb1ELb0ELb1ELb0ELb0ELb1ELb1ELb1ELb0ELb0EEENS1_21CollectiveEpilogueFwdINS6_IJSA_SC_SB_EEES9_SE_SG_Li384ELb0ELb1ELb0ELb0EEENS1_29StaticPersistentTileSchedulerILb0EEEEEEEEEvNT_6ParamsE)
        /*00d4*/ 	.word	0x00000000


	//----- nvinfo : EIATTR_MIN_STACK_SIZE
	.align		4
.L_46:
        /*00d8*/ 	.byte	0x04, 0x12
        /*00da*/ 	.short	(.L_48 - .L_47)
	.align		4
.L_47:
        /*00dc*/ 	.word	index@(_ZN7cutlass13device_kernelIN5flash11enable_sm90INS1_16FlashAttnFwdSm90INS1_25CollectiveMainloopFwdSm90ILi2EN4cute5tupleIJNS5_1CILi1EEES8_S8_EEENS6_IJNS7_ILi192EEENS7_ILi128EEENS7_ILi64EEEEEELi64ENS_10bfloat16_tEfNS_4arch4Sm90ELb0ELb0ELb1ELb0ELb1ELb0ELb0ELb1ELb1ELb1ELb0ELb0EEENS1_21CollectiveEpilogueFwdINS6_IJSA_SC_SB_EEES9_SE_SG_Li384ELb0ELb1ELb0ELb0EEENS1_29StaticPersistentTileSchedulerILb0EEEEEEEEEvNT_6ParamsE)
        /*00e0*/ 	.word	0x00000000


	//----- nvinfo : EIATTR_MIN_STACK_SIZE
	.align		4
.L_48:
        /*00e4*/ 	.byte	0x04, 0x12
        /*00e6*/ 	.short	(.L_50 - .L_49)
	.align		4
.L_49:
        /*00e8*/ 	.word	index@(_ZN7cutlass13device_kernelIN5flash11enable_sm90INS1_16FlashAttnFwdSm90INS1_25CollectiveMainloopFwdSm90ILi2EN4cute5tupleIJNS5_1CILi1EEES8_S8_EEENS6_IJNS7_ILi192EEENS7_ILi128EEENS7_ILi64EEEEEELi64ENS_10bfloat16_tEfNS_4arch4Sm90ELb0ELb0ELb1ELb1ELb1ELb0ELb0ELb1ELb1ELb1ELb0ELb0EEENS1_21CollectiveEpilogueFwdINS6_IJSA_SC_SB_EEES9_SE_SG_Li384ELb1ELb1ELb0ELb0EEENS1_36VarlenDynamicPersistentTileSchedulerILi192ELi128ELi384ELi128ELb0ELb1ELb1ELb0ELb1ELb1EEEEEEEEEvNT_6ParamsE)
        /*00ec*/ 	.word	0x00000000


	//----- nvinfo : EIATTR_MIN_STACK_SIZE
	.align		4
.L_50:
        /*00f0*/ 	.byte	0x04, 0x12
        /*00f2*/ 	.short	(.L_52 - .L_51)
	.align		4
.L_51:
        /*00f4*/ 	.word	index@(_ZN7cutlass13device_kernelIN5flash11enable_sm90INS1_16FlashAttnFwdSm90INS1_25CollectiveMainloopFwdSm90ILi2EN4cute5tupleIJNS5_1CILi1EEES8_S8_EEENS6_IJNS7_ILi192EEENS7_ILi128EEENS7_ILi64EEEEEELi64ENS_10bfloat16_tEfNS_4arch4Sm90ELb0ELb0ELb1ELb1ELb1ELb1ELb0ELb1ELb1ELb1ELb0ELb0EEENS1_21CollectiveEpilogueFwdINS6_IJSA_SC_SB_EEES9_SE_SG_Li384ELb1ELb1ELb0ELb0EEENS1_36VarlenDynamicPersistentTileSchedulerILi192ELi128ELi384ELi128ELb0ELb1ELb1ELb0ELb1ELb1EEEEEEEEEvNT_6ParamsE)
        /*00f8*/ 	.word	0x00000000


	//----- nvinfo : EIATTR_MIN_STACK_SIZE
	.align		4
.L_52:
        /*00fc*/ 	.byte	0x04, 0x12
        /*00fe*/ 	.short	(.L_54 - .L_53)
	.align		4
.L_53:
        /*0100*/ 	.word	index@(_ZN7cutlass13device_kernelIN5flash11enable_sm90INS1_16FlashAttnFwdSm90INS1_25CollectiveMainloopFwdSm90ILi2EN4cute5tupleIJNS5_1CILi1EEES8_S8_EEENS6_IJNS7_ILi192EEENS7_ILi128EEENS7_ILi64EEEEEELi64ENS_10bfloat16_tEfNS_4arch4Sm90ELb0ELb1ELb1ELb0ELb1ELb0ELb0ELb1ELb1ELb1ELb0ELb0EEENS1_21CollectiveEpilogueFwdINS6_IJSA_SC_SB_EEES9_SE_SG_Li384ELb0ELb1ELb0ELb0EEENS1_30DynamicPersistentTileSchedulerILi384ELi128ELb0ELb1ELb1EEEEEEEEEvNT_6ParamsE)
        /*0104*/ 	.word	0x00000000


	//----- nvinfo : EIATTR_MIN_STACK_SIZE
	.align		4
.L_54:
        /*0108*/ 	.byte	0x04, 0x12
        /*010a*/ 	.short	(.L_56 - .L_55)
	.align		4
.L_55:
        /*010c*/ 	.word	index@(_ZN7cutlass13device_kernelIN5flash11enable_sm90INS1_16FlashAttnFwdSm90INS1_25CollectiveMainloopFwdSm90ILi2EN4cute5tupleIJNS5_1CILi1EEES8_S8_EEENS6_IJNS7_ILi192EEENS7_ILi128EEENS7_ILi64EEEEEELi64ENS_10bfloat16_tEfNS_4arch4Sm90ELb0ELb1ELb1ELb1ELb1ELb0ELb0ELb1ELb1ELb1ELb0ELb0EEENS1_21CollectiveEpilogueFwdINS6_IJSA_SC_SB_EEES9_SE_SG_Li384ELb1ELb1ELb0ELb0EEENS1_36VarlenDynamicPersistentTileSchedulerILi192ELi128ELi384ELi128ELb0ELb1ELb1ELb1ELb0ELb1EEEEEEEEEvNT_6ParamsE)
        /*0110*/ 	.word	0x00000000


	//----- nvinfo : EIATTR_MIN_STACK_SIZE
	.align		4
.L_56:
        /*0114*/ 	.byte	0x04, 0x12
        /*0116*/ 	.short	(.L_58 - .L_57)
	.align		4
.L_57:
        /*0118*/ 	.word	index@(_ZN7cutlass13device_kernelIN5flash11enable_sm90INS1_16FlashAttnFwdSm90INS1_25CollectiveMainloopFwdSm90ILi2EN4cute5tupleIJNS5_1CILi1EEES8_S8_EEENS6_IJNS7_ILi192EEENS7_ILi128EEENS7_ILi64EEEEEELi64ENS_10bfloat16_tEfNS_4arch4Sm90ELb0ELb1ELb1ELb1ELb1ELb1ELb0ELb1ELb1ELb1ELb0ELb0EEENS1_21CollectiveEpilogueFwdINS6_IJSA_SC_SB_EEES9_SE_SG_Li384ELb1ELb1ELb0ELb0EEENS1_36VarlenDynamicPersistentTileSchedulerILi192ELi128ELi384ELi128ELb0ELb1ELb1ELb1ELb0ELb1EEEEEEEEEvNT_6ParamsE)
        /*011c*/ 	.word	0x00000000


	//----- nvinfo : EIATTR_MIN_STACK_SIZE
	.align		4
.L_58:
        /*0120*/ 	.byte	0x04, 0x12
        /*0122*/ 	.short	(.L_60 - .L_59)
	.align		4
.L_59:
        /*0124*/ 	.word	index@(_ZN7cutlass13device_kernelIN5flash11enable_sm90INS1_16FlashAttnFwdSm90INS1_25CollectiveMainloopFwdSm90ILi2EN4cute5tupleIJNS5_1CILi1EEES8_S8_EEENS6_IJNS7_ILi192EEENS7_ILi128EEENS7_ILi64EEEEEELi64ENS_10bfloat16_tEfNS_4arch4Sm90ELb1ELb0ELb1ELb0ELb1ELb0ELb0ELb1ELb1ELb1ELb0ELb0EEENS1_21CollectiveEpilogueFwdINS6_IJSA_SC_SB_EEES9_SE_SG_Li384ELb0ELb1ELb0ELb0EEENS1_30DynamicPersistentTileSchedulerILi384ELi128ELb0ELb1ELb1EEEEEEEEEvNT_6ParamsE)
        /*0128*/ 	.word	0x00000000


	//----- nvinfo : EIATTR_MIN_STACK_SIZE
	.align		4
.L_60:
        /*012c*/ 	.byte	0x04, 0x12
        /*012e*/ 	.short	(.L_62 - .L_61)
	.align		4
.L_61:
        /*0130*/ 	.word	index@(_ZN7cutlass13device_kernelIN5flash11enable_sm90INS1_16FlashAttnFwdSm90INS1_25CollectiveMainloopFwdSm90ILi2EN4cute5tupleIJNS5_1CILi1EEES8_S8_EEENS6_IJNS7_ILi192EEENS7_ILi128EEENS7_ILi64EEEEEELi64ENS_10bfloat16_tEfNS_4arch4Sm90ELb1ELb0ELb1ELb1ELb1ELb0ELb0ELb1ELb1ELb1ELb0ELb0EEENS1_21CollectiveEpilogueFwdINS6_IJSA_SC_SB_EEES9_SE_SG_Li384ELb1ELb1ELb0ELb0EEENS1_36VarlenDynamicPersistentTileSchedulerILi192ELi128ELi384ELi128ELb0ELb1ELb1ELb1ELb1ELb1EEEEEEEEEvNT_6ParamsE)
        /*0134*/ 	.word	0x00000000


	//----- nvinfo : EIATTR_MIN_STACK_SIZE
	.align		4
.L_62:
        /*0138*/ 	.byte	0x04, 0x12
        /*013a*/ 	.short	(.L_64 - .L_63)
	.align		4
.L_63:
        /*013c*/ 	.word	index@(_ZN7cutlass13device_kernelIN5flash11enable_sm90INS1_16FlashAttnFwdSm90INS1_25CollectiveMainloopFwdSm90ILi2EN4cute5tupleIJNS5_1CILi1EEES8_S8_EEENS6_IJNS7_ILi192EEENS7_ILi128EEENS7_ILi64EEEEEELi64ENS_10bfloat16_tEfNS_4arch4Sm90ELb1ELb0ELb1ELb1ELb1ELb1ELb0ELb1ELb1ELb1ELb0ELb0EEENS1_21CollectiveEpilogueFwdINS6_IJSA_SC_SB_EEES9_SE_SG_Li384ELb1ELb1ELb0ELb0EEENS1_36VarlenDynamicPersistentTileSchedulerILi192ELi128ELi384ELi128ELb0ELb1ELb1ELb1ELb1ELb1EEEEEEEEEvNT_6ParamsE)
        /*0140*/ 	.word	0x00000000
.L_64:


//--------------------- .nv.compat                --------------------------
	.section	.nv.compat,"",@"SHT_CUDA_COMPAT_INFO"
	.align	4
        /*0000*/ 	.byte	0x02, 0x09, 0x01, 0x00, 0x02, 0x02, 0x01, 0x00, 0x02, 0x05, 0x05, 0x00, 0x03, 0x07, 0x01, 0x01
        /*0010*/ 	.byte	0x02, 0x03, 0x00, 0x00, 0x02, 0x06, 0x01, 0x00, 0x04, 0x0b, 0x08, 0x00, 0x00, 0x00, 0x00, 0x00
        /*0020*/ 	.byte	0x00, 0x00, 0x00, 0x00


//--------------------- .nv.info._ZN7cutlass13device_kernelIN5flash11enable_sm90INS1_16FlashAttnFwdSm90INS1_25CollectiveMainloopFwdSm90ILi2EN4cute5tupleIJNS5_1CILi1EEES8_S8_EEENS6_IJNS7_ILi192EEENS7_ILi128EEENS7_ILi64EEEEEELi64ENS_10bfloat16_tEfNS_4arch4Sm90ELb0ELb0ELb1ELb0ELb1ELb0ELb0ELb1ELb1ELb1ELb0ELb0EEENS1_21CollectiveEpilogueFwdINS6_IJSA_SC_SB_EEES9_SE_SG_Li384ELb0ELb1ELb0ELb0EEENS1_29StaticPersistentTileSchedulerILb0EEEEEEEEEvNT_6ParamsE --------------------------
	.section	.nv.info._ZN7cutlass13device_kernelIN5flash11enable_sm90INS1_16FlashAttnFwdSm90INS1_25CollectiveMainloopFwdSm90ILi2EN4cute5tupleIJNS5_1CILi1EEES8_S8_EEENS6_IJNS7_ILi192EEENS7_ILi128EEENS7_ILi64EEEEEELi64ENS_10bfloat16_tEfNS_4arch4Sm90ELb0ELb0ELb1ELb0ELb1ELb0ELb0ELb1ELb1ELb1ELb0ELb0EEENS1_21CollectiveEpilogueFwdINS6_IJSA_SC_SB_EEES9_SE_SG_Li384ELb0ELb1ELb0ELb0EEENS1_29StaticPersistentTileSchedulerILb0EEEEEEEEEvNT_6ParamsE,"",@"SHT_CUDA_INFO"
	.sectionflags	@""
	.align	4


	//----- nvinfo : EIATTR_CUDA_API_VERSION
	.align		4
        /*0000*/ 	.byte	0x04, 0x37
        /*0002*/ 	.short	(.L_66 - .L_65)
.L_65:
        /*0004*/ 	.word	0x00000082


	//----- nvinfo : EIATTR_KPARAM_INFO
	.align		4
.L_66:
        /*0008*/ 	.byte	0x04, 0x17
        /*000a*/ 	.short	(.L_68 - .L_67)
.L_67:
        /*000c*/ 	.word	0x00000000
        /*0010*/ 	.short	0x0000
        /*0012*/ 	.short	0x0000
        /*0014*/ 	.byte	0x00, 0xf0, 0x01, 0x28


	//----- nvinfo : EIATTR_SPARSE_MMA_MASK
	.align		4
.L_68:
        /*0018*/ 	.byte	0x03, 0x50
        /*001a*/ 	.short	0x0000


	//----- nvinfo : EIATTR_MAXREG_COUNT
	.align		4
        /*001c*/ 	.byte	0x03, 0x1b
        /*001e*/ 	.short	0x0080


	//----- nvinfo : EIATTR_MERCURY_ISA_VERSION
	.align		4
        /*0020*/ 	.byte	0x03, 0x5f
        /*0022*/ 	.short	0x0101


	//----- nvinfo : EIATTR_VRC_CTA_INIT_COUNT
	.align		4
        /*0024*/ 	.byte	0x02, 0x4a
	.zero		1
	.zero		1


	//----- nvinfo : EIATTR_EXIT_INSTR_OFFSETS
	.align		4
        /*0028*/ 	.byte	0x04, 0x1c
        /*002a*/ 	.short	(.L_70 - .L_69)


	//   ....[0]....
.L_69:
        /*002c*/ 	.word	0x00000010


	//----- nvinfo : EIATTR_MAX_THREADS
	.align		4
.L_70:
        /*0030*/ 	.byte	0x04, 0x05
        /*0032*/ 	.short	(.L_72 - .L_71)
.L_71:
        /*0034*/ 	.word	0x00000200
        /*0038*/ 	.word	0x00000001
        /*003c*/ 	.word	0x00000001


	//----- nvinfo : EIATTR_CBANK_PARAM_SIZE
	.align		4
.L_72:
        /*0040*/ 	.byte	0x03, 0x19
        /*0042*/ 	.short	0x0a00


	//----- nvinfo : EIATTR_PARAM_CBANK
	.align		4
        /*0044*/ 	.byte	0x04, 0x0a
        /*0046*/ 	.short	(.L_74 - .L_73)
	.align		4
.L_73:
        /*0048*/ 	.word	index@(.nv.constant0._ZN7cutlass13device_kernelIN5flash11enable_sm90INS1_16FlashAttnFwdSm90INS1_25CollectiveMainloopFwdSm90ILi2EN4cute5tupleIJNS5_1CILi1EEES8_S8_EEENS6_IJNS7_ILi192EEENS7_ILi128EEENS7_ILi64EEEEEELi64ENS_10bfloat16_tEfNS_4arch4Sm90ELb0ELb0ELb1ELb0ELb1ELb0ELb0ELb1ELb1ELb1ELb0ELb0EEENS1_21CollectiveEpilogueFwdINS6_IJSA_SC_SB_EEES9_SE_SG_Li384ELb0ELb1ELb0ELb0EEENS1_29StaticPersistentTileSchedulerILb0EEEEEEEEEvNT_6ParamsE)
        /*004c*/ 	.short	0x0380
        /*004e*/ 	.short	0x0a00


	//----- nvinfo : EIATTR_SW_WAR
	.align		4
.L_74:
        /*0050*/ 	.byte	0x04, 0x36
        /*0052*/ 	.short	(.L_76 - .L_75)
.L_75:
        /*0054*/ 	.word	0x00000008
.L_76:


//--------------------- .nv.info._ZN7cutlass13device_kernelIN5flash11enable_sm90INS1_16FlashAttnFwdSm90INS1_25CollectiveMainloopFwdSm90ILi2EN4cute5tupleIJNS5_1CILi1EEES8_S8_EEENS6_IJNS7_ILi192EEENS7_ILi128EEENS7_ILi64EEEEEELi64ENS_10bfloat16_tEfNS_4arch4Sm90ELb0ELb0ELb1ELb1ELb1ELb0ELb0ELb1ELb1ELb1ELb0ELb0EEENS1_21CollectiveEpilogueFwdINS6_IJSA_SC_SB_EEES9_SE_SG_Li384ELb1ELb1ELb0ELb0EEENS1_36VarlenDynamicPersistentTileSchedulerILi192ELi128ELi384ELi128ELb0ELb1ELb1ELb0ELb1ELb1EEEEEEEEEvNT_6ParamsE --------------------------
	.section	.nv.info._ZN7cutlass13device_kernelIN5flash11enable_sm90INS1_16FlashAttnFwdSm90INS1_25CollectiveMainloopFwdSm90ILi2EN4cute5tupleIJNS5_1CILi1EEES8_S8_EEENS6_IJNS7_ILi192EEENS7_ILi128EEENS7_ILi64EEEEEELi64ENS_10bfloat16_tEfNS_4arch4Sm90ELb0ELb0ELb1ELb1ELb1ELb0ELb0ELb1ELb1ELb1ELb0ELb0EEENS1_21CollectiveEpilogueFwdINS6_IJSA_SC_SB_EEES9_SE_SG_Li384ELb1ELb1ELb0ELb0EEENS1_36VarlenDynamicPersistentTileSchedulerILi192ELi128ELi384ELi128ELb0ELb1ELb1ELb0ELb1ELb1EEEEEEEEEvNT_6ParamsE,"",@"SHT_CUDA_INFO"
	.sectionflags	@""
	.align	4


	//----- nvinfo : EIATTR_CUDA_API_VERSION
	.align		4
        /*0000*/ 	.byte	0x04, 0x37
        /*0002*/ 	.short	(.L_78 - .L_77)
.L_77:
        /*0004*/ 	.word	0x00000082


	//----- nvinfo : EIATTR_KPARAM_INFO
	.align		4
.L_78:
        /*0008*/ 	.byte	0x04, 0x17
        /*000a*/ 	.short	(.L_80 - .L_79)
.L_79:
        /*000c*/ 	.word	0x00000000
        /*0010*/ 	.short	0x0000
        /*0012*/ 	.short	0x0000
        /*0014*/ 	.byte	0x00, 0xf0, 0x01, 0x2a


	//----- nvinfo : EIATTR_SPARSE_MMA_MASK
	.align		4
.L_80:
        /*0018*/ 	.byte	0x03, 0x50
        /*001a*/ 	.short	0x0000


	//----- nvinfo : EIATTR_MAXREG_COUNT
	.align		4
        /*001c*/ 	.byte	0x03, 0x1b
        /*001e*/ 	.short	0x0080


	//----- nvinfo : EIATTR_MERCURY_ISA_VERSION
	.align		4
        /*0020*/ 	.byte	0x03, 0x5f
        /*0022*/ 	.short	0x0101


	//----- nvinfo : EIATTR_VRC_CTA_INIT_COUNT
	.align		4
        /*0024*/ 	.byte	0x02, 0x4a
	.zero		1
	.zero		1


	//----- nvinfo : EIATTR_EXIT_INSTR_OFFSETS
	.align		4
        /*0028*/ 	.byte	0x04, 0x1c
        /*002a*/ 	.short	(.L_82 - .L_81)


	//   ....[0]....
.L_81:
        /*002c*/ 	.word	0x00000010


	//----- nvinfo : EIATTR_MAX_THREADS
	.align		4
.L_82:
        /*0030*/ 	.byte	0x04, 0x05
        /*0032*/ 	.short	(.L_84 - .L_83)
.L_83:
        /*0034*/ 	.word	0x00000200
        /*0038*/ 	.word	0x00000001
        /*003c*/ 	.word	0x00000001


	//----- nvinfo : EIATTR_CBANK_PARAM_SIZE
	.align		4
.L_84:
        /*0040*/ 	.byte	0x03, 0x19
        /*0042*/ 	.short	0x0a80


	//----- nvinfo : EIATTR_PARAM_CBANK
	.align		4
        /*0044*/ 	.byte	0x04, 0x0a
        /*0046*/ 	.short	(.L_86 - .L_85)
	.align		4
.L_85:
        /*0048*/ 	.word	index@(.nv.constant0._ZN7cutlass13device_kernelIN5flash11enable_sm90INS1_16FlashAttnFwdSm90INS1_25CollectiveMainloopFwdSm90ILi2EN4cute5tupleIJNS5_1CILi1EEES8_S8_EEENS6_IJNS7_ILi192EEENS7_ILi128EEENS7_ILi64EEEEEELi64ENS_10bfloat16_tEfNS_4arch4Sm90ELb0ELb0ELb1ELb1ELb1ELb0ELb0ELb1ELb1ELb1ELb0ELb0EEENS1_21CollectiveEpilogueFwdINS6_IJSA_SC_SB_EEES9_SE_SG_Li384ELb1ELb1ELb0ELb0EEENS1_36VarlenDynamicPersistentTileSchedulerILi192ELi128ELi384ELi128ELb0ELb1ELb1ELb0ELb1ELb1EEEEEEEEEvNT_6ParamsE)
        /*004c*/ 	.short	0x0380
        /*004e*/ 	.short	0x0a80


	//----- nvinfo : EIATTR_SW_WAR
	.align		4
.L_86:
        /*0050*/ 	.byte	0x04, 0x36
        /*0052*/ 	.short	(.L_88 - .L_87)
.L_87:
        /*0054*/ 	.word	0x00000008
.L_88:


//--------------------- .nv.info._ZN7cutlass13device_kernelIN5flash11enable_sm90INS1_16FlashAttnFwdSm90INS1_25CollectiveMainloopFwdSm90ILi2EN4cute5tupleIJNS5_1CILi1EEES8_S8_EEENS6_IJNS7_ILi192EEENS7_ILi128EEENS7_ILi64EEEEEELi64ENS_10bfloat16_tEfNS_4arch4Sm90ELb0ELb0ELb1ELb1ELb1ELb1ELb0ELb1ELb1ELb1ELb0ELb0EEENS1_21CollectiveEpilogueFwdINS6_IJSA_SC_SB_EEES9_SE_SG_Li384ELb1ELb1ELb0ELb0EEENS1_36VarlenDynamicPersistentTileSchedulerILi192ELi128ELi384ELi128ELb0ELb1ELb1ELb0ELb1ELb1EEEEEEEEEvNT_6ParamsE --------------------------
	.section	.nv.info._ZN7cutlass13device_kernelIN5flash11enable_sm90INS1_16FlashAttnFwdSm90INS1_25CollectiveMainloopFwdSm90ILi2EN4cute5tupleIJNS5_1CILi1EEES8_S8_EEENS6_IJNS7_ILi192EEENS7_ILi128EEENS7_ILi64EEEEEELi64ENS_10bfloat16_tEfNS_4arch4Sm90ELb0ELb0ELb1ELb1ELb1ELb1ELb0ELb1ELb1ELb1ELb0ELb0EEENS1_21CollectiveEpilogueFwdINS6_IJSA_SC_SB_EEES9_SE_SG_Li384ELb1ELb1ELb0ELb0EEENS1_36VarlenDynamicPersistentTileSchedulerILi192ELi128ELi384ELi128ELb0ELb1ELb1ELb0ELb1ELb1EEEEEEEEEvNT_6ParamsE,"",@"SHT_CUDA_INFO"
	.sectionflags	@""
	.align	4


	//----- nvinfo : EIATTR_CUDA_API_VERSION
	.align		4
        /*0000*/ 	.byte	0x04, 0x37
        /*0002*/ 	.short	(.L_90 - .L_89)
.L_89:
        /*0004*/ 	.word	0x00000082


	//----- nvinfo : EIATTR_KPARAM_INFO
	.align		4
.L_90:
        /*0008*/ 	.byte	0x04, 0x17
        /*000a*/ 	.short	(.L_92 - .L_91)
.L_91:
        /*000c*/ 	.word	0x00000000
        /*0010*/ 	.short	0x0000
        /*0012*/ 	.short	0x0000
        /*0014*/ 	.byte	0x00, 0xf0, 0x01, 0x2a


	//----- nvinfo : EIATTR_SPARSE_MMA_MASK
	.align		4
.L_92:
        /*0018*/ 	.byte	0x03, 0x50
        /*001a*/ 	.short	0x0000


	//----- nvinfo : EIATTR_MAXREG_COUNT
	.align		4
        /*001c*/ 	.byte	0x03, 0x1b
        /*001e*/ 	.short	0x0080


	//----- nvinfo : EIATTR_MERCURY_ISA_VERSION
	.align		4
        /*0020*/ 	.byte	0x03, 0x5f
        /*0022*/ 	.short	0x0101


	//----- nvinfo : EIATTR_VRC_CTA_INIT_COUNT
	.align		4
        /*0024*/ 	.byte	0x02, 0x4a
	.zero		1
	.zero		1


	//----- nvinfo : EIATTR_EXIT_INSTR_OFFSETS
	.align		4
        /*0028*/ 	.byte	0x04, 0x1c
        /*002a*/ 	.short	(.L_94 - .L_93)


	//   ....[0]....
.L_93:
        /*002c*/ 	.word	0x00000010


	//----- nvinfo : EIATTR_MAX_THREADS
	.align		4
.L_94:
        /*0030*/ 	.byte	0x04, 0x05
        /*0032*/ 	.short	(.L_96 - .L_95)
.L_95:
        /*0034*/ 	.word	0x00000200
        /*0038*/ 	.word	0x00000001
        /*003c*/ 	.word	0x00000001


	//----- nvinfo : EIATTR_CBANK_PARAM_SIZE
	.align		4
.L_96:
        /*0040*/ 	.byte	0x03, 0x19
        /*0042*/ 	.short	0x0a80


	//----- nvinfo : EIATTR_PARAM_CBANK
	.align		4
        /*0044*/ 	.byte	0x04, 0x0a
        /*0046*/ 	.short	(.L_98 - .L_97)
	.align		4
.L_97:
        /*0048*/ 	.word	index@(.nv.constant0._ZN7cutlass13device_kernelIN5flash11enable_sm90INS1_16FlashAttnFwdSm90INS1_25CollectiveMainloopFwdSm90ILi2EN4cute5tupleIJNS5_1CILi1EEES8_S8_EEENS6_IJNS7_ILi192EEENS7_ILi128EEENS7_ILi64EEEEEELi64ENS_10bfloat16_tEfNS_4arch4Sm90ELb0ELb0ELb1ELb1ELb1ELb1ELb0ELb1ELb1ELb1ELb0ELb0EEENS1_21CollectiveEpilogueFwdINS6_IJSA_SC_SB_EEES9_SE_SG_Li384ELb1ELb1ELb0ELb0EEENS1_36VarlenDynamicPersistentTileSchedulerILi192ELi128ELi384ELi128ELb0ELb1ELb1ELb0ELb1ELb1EEEEEEEEEvNT_6ParamsE)
        /*004c*/ 	.short	0x0380
        /*004e*/ 	.short	0x0a80


	//----- nvinfo : EIATTR_SW_WAR
	.align		4
.L_98:
        /*0050*/ 	.byte	0x04, 0x36
        /*0052*/ 	.short	(.L_100 - .L_99)
.L_99:
        /*0054*/ 	.word	0x00000008
.L_100:


//--------------------- .nv.info._ZN7cutlass13device_kernelIN5flash11enable_sm90INS1_16FlashAttnFwdSm90INS1_25CollectiveMainloopFwdSm90ILi2EN4cute5tupleIJNS5_1CILi1EEES8_S8_EEENS6_IJNS7_ILi192EEENS7_ILi128EEENS7_ILi64EEEEEELi64ENS_10bfloat16_tEfNS_4arch4Sm90ELb0ELb1ELb1ELb0ELb1ELb0ELb0ELb1ELb1ELb1ELb0ELb0EEENS1_21CollectiveEpilogueFwdINS6_IJSA_SC_SB_EEES9_SE_SG_Li384ELb0ELb1ELb0ELb0EEENS1_30DynamicPersistentTileSchedulerILi384ELi128ELb0ELb1ELb1EEEEEEEEEvNT_6ParamsE --------------------------
	.section	.nv.info._ZN7cutlass13device_kernelIN5flash11enable_sm90INS1_16FlashAttnFwdSm90INS1_25CollectiveMainloopFwdSm90ILi2EN4cute5tupleIJNS5_1CILi1EEES8_S8_EEENS6_IJNS7_ILi192EEENS7_ILi128EEENS7_ILi64EEEEEELi64ENS_10bfloat16_tEfNS_4arch4Sm90ELb0ELb1ELb1ELb0ELb1ELb0ELb0ELb1ELb1ELb1ELb0ELb0EEENS1_21CollectiveEpilogueFwdINS6_IJSA_SC_SB_EEES9_SE_SG_Li384ELb0ELb1ELb0ELb0EEENS1_30DynamicPersistentTileSchedulerILi384ELi128ELb0ELb1ELb1EEEEEEEEEvNT_6ParamsE,"",@"SHT_CUDA_INFO"
	.sectionflags	@""
	.align	4


	//----- nvinfo : EIATTR_CUDA_API_VERSION
	.align		4
        /*0000*/ 	.byte	0x04, 0x37
        /*0002*/ 	.short	(.L_102 - .L_101)
.L_101:
        /*0004*/ 	.word	0x00000082


	//----- nvinfo : EIATTR_KPARAM_INFO
	.align		4
.L_102:
        /*0008*/ 	.byte	0x04, 0x17
        /*000a*/ 	.short	(.L_104 - .L_103)
.L_103:
        /*000c*/ 	.word	0x00000000
        /*0010*/ 	.short	0x0000
        /*0012*/ 	.short	0x0000
        /*0014*/ 	.byte	0x00, 0xf0, 0x01, 0x2a


	//----- nvinfo : EIATTR_SPARSE_MMA_MASK
	.align		4
.L_104:
        /*0018*/ 	.byte	0x03, 0x50
        /*001a*/ 	.short	0x0000


	//----- nvinfo : EIATTR_MAXREG_COUNT
	.align		4
        /*001c*/ 	.byte	0x03, 0x1b
        /*001e*/ 	.short	0x0080


	//----- nvinfo : EIATTR_MERCURY_ISA_VERSION
	.align		4
        /*0020*/ 	.byte	0x03, 0x5f
        /*0022*/ 	.short	0x0101


	//----- nvinfo : EIATTR_VRC_CTA_INIT_COUNT
	.align		4
        /*0024*/ 	.byte	0x02, 0x4a
	.zero		1
	.zero		1


	//----- nvinfo : EIATTR_EXIT_INSTR_OFFSETS
	.align		4
        /*0028*/ 	.byte	0x04, 0x1c
        /*002a*/ 	.short	(.L_106 - .L_105)


	//   ....[0]....
.L_105:
        /*002c*/ 	.word	0x00000010


	//----- nvinfo : EIATTR_MAX_THREADS
	.align		4
.L_106:
        /*0030*/ 	.byte	0x04, 0x05
        /*0032*/ 	.short	(.L_108 - .L_107)
.L_107:
        /*0034*/ 	.word	0x00000200
        /*0038*/ 	.word	0x00000001
        /*003c*/ 	.word	0x00000001


	//----- nvinfo : EIATTR_CBANK_PARAM_SIZE
	.align		4
.L_108:
        /*0040*/ 	.byte	0x03, 0x19
        /*0042*/ 	.short	0x0a80


	//----- nvinfo : EIATTR_PARAM_CBANK
	.align		4
        /*0044*/ 	.byte	0x04, 0x0a
        /*0046*/ 	.short	(.L_110 - .L_109)
	.align		4
.L_109:
        /*0048*/ 	.word	index@(.nv.constant0._ZN7cutlass13device_kernelIN5flash11enable_sm90INS1_16FlashAttnFwdSm90INS1_25CollectiveMainloopFwdSm90ILi2EN4cute5tupleIJNS5_1CILi1EEES8_S8_EEENS6_IJNS7_ILi192EEENS7_ILi128EEENS7_ILi64EEEEEELi64ENS_10bfloat16_tEfNS_4arch4Sm90ELb0ELb1ELb1ELb0ELb1ELb0ELb0ELb1ELb1ELb1ELb0ELb0EEENS1_21CollectiveEpilogueFwdINS6_IJSA_SC_SB_EEES9_SE_SG_Li384ELb0ELb1ELb0ELb0EEENS1_30DynamicPersistentTileSchedulerILi384ELi128ELb0ELb1ELb1EEEEEEEEEvNT_6ParamsE)
        /*004c*/ 	.short	0x0380
        /*004e*/ 	.short	0x0a80


	//----- nvinfo : EIATTR_SW_WAR
	.align		4
.L_110:
        /*0050*/ 	.byte	0x04, 0x36
        /*0052*/ 	.short	(.L_112 - .L_111)
.L_111:
        /*0054*/ 	.word	0x00000008
.L_112:


//--------------------- .nv.info._ZN7cutlass13device_kernelIN5flash11enable_sm90INS1_16FlashAttnFwdSm90INS1_25CollectiveMainloopFwdSm90ILi2EN4cute5tupleIJNS5_1CILi1EEES8_S8_EEENS6_IJNS7_ILi192EEENS7_ILi128EEENS7_ILi64EEEEEELi64ENS_10bfloat16_tEfNS_4arch4Sm90ELb0ELb1ELb1ELb1ELb1ELb0ELb0ELb1ELb1ELb1ELb0ELb0EEENS1_21CollectiveEpilogueFwdINS6_IJSA_SC_SB_EEES9_SE_SG_Li384ELb1ELb1ELb0ELb0EEENS1_36VarlenDynamicPersistentTileSchedulerILi192ELi128ELi384ELi128ELb0ELb1ELb1ELb1ELb0ELb1EEEEEEEEEvNT_6ParamsE --------------------------
	.section	.nv.info._ZN7cutlass13device_kernelIN5flash11enable_sm90INS1_16FlashAttnFwdSm90INS1_25CollectiveMainloopFwdSm90ILi2EN4cute5tupleIJNS5_1CILi1EEES8_S8_EEENS6_IJNS7_ILi192EEENS7_ILi128EEENS7_ILi64EEEEEELi64ENS_10bfloat16_tEfNS_4arch4Sm90ELb0ELb1ELb1ELb1ELb1ELb0ELb0ELb1ELb1ELb1ELb0ELb0EEENS1_21CollectiveEpilogueFwdINS6_IJSA_SC_SB_EEES9_SE_SG_Li384ELb1ELb1ELb0ELb0EEENS1_36VarlenDynamicPersistentTileSchedulerILi192ELi128ELi384ELi128ELb0ELb1ELb1ELb1ELb0ELb1EEEEEEEEEvNT_6ParamsE,"",@"SHT_CUDA_INFO"
	.sectionflags	@""
	.align	4


	//----- nvinfo : EIATTR_CUDA_API_VERSION
	.align		4
        /*0000*/ 	.byte	0x04, 0x37
        /*0002*/ 	.short	(.L_114 - .L_113)
.L_113:
        /*0004*/ 	.word	0x00000082


	//----- nvinfo : EIATTR_KPARAM_INFO
	.align		4
.L_114:
        /*0008*/ 	.byte	0x04, 0x17
        /*000a*/ 	.short	(.L_116 - .L_115)
.L_115:
        /*000c*/ 	.word	0x00000000
        /*0010*/ 	.short	0x0000
        /*0012*/ 	.short	0x0000
        /*0014*/ 	.byte	0x00, 0xf0, 0x01, 0x2a


	//----- nvinfo : EIATTR_SPARSE_MMA_MASK
	.align		4
.L_116:
        /*0018*/ 	.byte	0x03, 0x50
        /*001a*/ 	.short	0x0000


	//----- nvinfo : EIATTR_MAXREG_COUNT
	.align		4
        /*001c*/ 	.byte	0x03, 0x1b
        /*001e*/ 	.short	0x0080


	//----- nvinfo : EIATTR_MERCURY_ISA_VERSION
	.align		4
        /*0020*/ 	.byte	0x03, 0x5f
        /*0022*/ 	.short	0x0101


	//----- nvinfo : EIATTR_VRC_CTA_INIT_COUNT
	.align		4
        /*0024*/ 	.byte	0x02, 0x4a
	.zero		1
	.zero		1


	//----- nvinfo : EIATTR_EXIT_INSTR_OFFSETS
	.align		4
        /*0028*/ 	.byte	0x04, 0x1c
        /*002a*/ 	.short	(.L_118 - .L_117)


	//   ....[0]....
.L_117:
        /*002c*/ 	.word	0x00000010


	//----- nvinfo : EIATTR_MAX_THREADS
	.align		4
.L_118:
        /*0030*/ 	.byte	0x04, 0x05
        /*0032*/ 	.short	(.L_120 - .L_119)
.L_119:
        /*0034*/ 	.word	0x00000200
        /*0038*/ 	.word	0x00000001
        /*003c*/ 	.word	0x00000001


	//----- nvinfo : EIATTR_CBANK_PARAM_SIZE
	.align		4
.L_120:
        /*0040*/ 	.byte	0x03, 0x19
        /*0042*/ 	.short	0x0a80


	//----- nvinfo : EIATTR_PARAM_CBANK
	.align		4
        /*0044*/ 	.byte	0x04, 0x0a
        /*0046*/ 	.short	(.L_122 - .L_121)
	.align		4
.L_121:
        /*0048*/ 	.word	index@(.nv.constant0._ZN7cutlass13device_kernelIN5flash11enable_sm90INS1_16FlashAttnFwdSm90INS1_25CollectiveMainloopFwdSm90ILi2EN4cute5tupleIJNS5_1CILi1EEES8_S8_EEENS6_IJNS7_ILi192EEENS7_ILi128EEENS7_ILi64EEEEEELi64ENS_10bfloat16_tEfNS_4arch4Sm90ELb0ELb1ELb1ELb1ELb1ELb0ELb0ELb1ELb1ELb1ELb0ELb0EEENS1_21CollectiveEpilogueFwdINS6_IJSA_SC_SB_EEES9_SE_SG_Li384ELb1ELb1ELb0ELb0EEENS1_36VarlenDynamicPersistentTileSchedulerILi192ELi128ELi384ELi128ELb0ELb1ELb1ELb1ELb0ELb1EEEEEEEEEvNT_6ParamsE)
        /*004c*/ 	.short	0x0380
        /*004e*/ 	.short	0x0a80


	//----- nvinfo : EIATTR_SW_WAR
	.align		4
.L_122:
        /*0050*/ 	.byte	0x04, 0x36
        /*0052*/ 	.short	(.L_124 - .L_123)
.L_123:
        /*0054*/ 	.word	0x00000008
.L_124:


//--------------------- .nv.info._ZN7cutlass13device_kernelIN5flash11enable_sm90INS1_16FlashAttnFwdSm90INS1_25CollectiveMainloopFwdSm90ILi2EN4cute5tupleIJNS5_1CILi1EEES8_S8_EEENS6_IJNS7_ILi192EEENS7_ILi128EEENS7_ILi64EEEEEELi64ENS_10bfloat16_tEfNS_4arch4Sm90ELb0ELb1ELb1ELb1ELb1ELb1ELb0ELb1ELb1ELb1ELb0ELb0EEENS1_21CollectiveEpilogueFwdINS6_IJSA_SC_SB_EEES9_SE_SG_Li384ELb1ELb1ELb0ELb0EEENS1_36VarlenDynamicPersistentTileSchedulerILi192ELi128ELi384ELi128ELb0ELb1ELb1ELb1ELb0ELb1EEEEEEEEEvNT_6ParamsE --------------------------
	.section	.nv.info._ZN7cutlass13device_kernelIN5flash11enable_sm90INS1_16FlashAttnFwdSm90INS1_25CollectiveMainloopFwdSm90ILi2EN4cute5tupleIJNS5_1CILi1EEES8_S8_EEENS6_IJNS7_ILi192EEENS7_ILi128EEENS7_ILi64EEEEEELi64ENS_10bfloat16_tEfNS_4arch4Sm90ELb0ELb1ELb1ELb1ELb1ELb1ELb0ELb1ELb1ELb1ELb0ELb0EEENS1_21CollectiveEpilogueFwdINS6_IJSA_SC_SB_EEES9_SE_SG_Li384ELb1ELb1ELb0ELb0EEENS1_36VarlenDynamicPersistentTileSchedulerILi192ELi128ELi384ELi128ELb0ELb1ELb1ELb1ELb0ELb1EEEEEEEEEvNT_6ParamsE,"",@"SHT_CUDA_INFO"
	.sectionflags	@""
	.align	4


	//----- nvinfo : EIATTR_CUDA_API_VERSION
	.align		4
        /*0000*/ 	.byte	0x04, 0x37
        /*0002*/ 	.short	(.L_126 - .L_125)
.L_125:
        /*0004*/ 	.word	0x00000082


	//----- nvinfo : EIATTR_KPARAM_INFO
	.align		4
.L_126:
        /*0008*/ 	.byte	0x04, 0x17
        /*000a*/ 	.short	(.L_128 - .L_127)
.L_127:
        /*000c*/ 	.word	0x00000000
        /*0010*/ 	.short	0x0000
        /*0012*/ 	.short	0x0000
        /*0014*/ 	.byte	0x00, 0xf0, 0x01, 0x2a


	//----- nvinfo : EIATTR_SPARSE_MMA_MASK
	.align		4
.L_128:
        /*0018*/ 	.byte	0x03, 0x50
        /*001a*/ 	.short	0x0000


	//----- nvinfo : EIATTR_MAXREG_COUNT
	.align		4
        /*001c*/ 	.byte	0x03, 0x1b
        /*001e*/ 	.short	0x0080


	//----- nvinfo : EIATTR_MERCURY_ISA_VERSION
	.align		4
        /*0020*/ 	.byte	0x03, 0x5f
        /*0022*/ 	.short	0x0101


	//----- nvinfo : EIATTR_VRC_CTA_INIT_COUNT
	.align		4
        /*0024*/ 	.byte	0x02, 0x4a
	.zero		1
	.zero		1


	//----- nvinfo : EIATTR_EXIT_INSTR_OFFSETS
	.align		4
        /*0028*/ 	.byte	0x04, 0x1c
        /*002a*/ 	.short	(.L_130 - .L_129)


	//   ....[0]....
.L_129:
        /*002c*/ 	.word	0x00000010


	//----- nvinfo : EIATTR_MAX_THREADS
	.align		4
.L_130:
        /*0030*/ 	.byte	0x04, 0x05
        /*0032*/ 	.short	(.L_132 - .L_131)
.L_131:
        /*0034*/ 	.word	0x00000200
        /*0038*/ 	.word	0x00000001
        /*003c*/ 	.word	0x00000001


	//----- nvinfo : EIATTR_CBANK_PARAM_SIZE
	.align		4
.L_132:
        /*0040*/ 	.byte	0x03, 0x19
        /*0042*/ 	.short	0x0a80


	//----- nvinfo : EIATTR_PARAM_CBANK
	.align		4
        /*0044*/ 	.byte	0x04, 0x0a
        /*0046*/ 	.short	(.L_134 - .L_133)
	.align		4
.L_133:
        /*0048*/ 	.word	index@(.nv.constant0._ZN7cutlass13device_kernelIN5flash11enable_sm90INS1_16FlashAttnFwdSm90INS1_25CollectiveMainloopFwdSm90ILi2EN4cute5tupleIJNS5_1CILi1EEES8_S8_EEENS6_IJNS7_ILi192EEENS7_ILi128EEENS7_ILi64EEEEEELi64ENS_10bfloat16_tEfNS_4arch4Sm90ELb0ELb1ELb1ELb1ELb1ELb1ELb0ELb1ELb1ELb1ELb0ELb0EEENS1_21CollectiveEpilogueFwdINS6_IJSA_SC_SB_EEES9_SE_SG_Li384ELb1ELb1ELb0ELb0EEENS1_36VarlenDynamicPersistentTileSchedulerILi192ELi128ELi384ELi128ELb0ELb1ELb1ELb1ELb0ELb1EEEEEEEEEvNT_6ParamsE)
        /*004c*/ 	.short	0x0380
        /*004e*/ 	.short	0x0a80


	//----- nvinfo : EIATTR_SW_WAR
	.align		4
.L_134:
        /*0050*/ 	.byte	0x04, 0x36
        /*0052*/ 	.short	(.L_136 - .L_135)
.L_135:
        /*0054*/ 	.word	0x00000008
.L_136:


//--------------------- .nv.info._ZN7cutlass13device_kernelIN5flash11enable_sm90INS1_16FlashAttnFwdSm90INS1_25CollectiveMainloopFwdSm90ILi2EN4cute5tupleIJNS5_1CILi1EEES8_S8_EEENS6_IJNS7_ILi192EEENS7_ILi128EEENS7_ILi64EEEEEELi64ENS_10bfloat16_tEfNS_4arch4Sm90ELb1ELb0ELb1ELb0ELb1ELb0ELb0ELb1ELb1ELb1ELb0ELb0EEENS1_21CollectiveEpilogueFwdINS6_IJSA_SC_SB_EEES9_SE_SG_Li384ELb0ELb1ELb0ELb0EEENS1_30DynamicPersistentTileSchedulerILi384ELi128ELb0ELb1ELb1EEEEEEEEEvNT_6ParamsE --------------------------
	.section	.nv.info._ZN7cutlass13device_kernelIN5flash11enable_sm90INS1_16FlashAttnFwdSm90INS1_25CollectiveMainloopFwdSm90ILi2EN4cute5tupleIJNS5_1CILi1EEES8_S8_EEENS6_IJNS7_ILi192EEENS7_ILi128EEENS7_ILi64EEEEEELi64ENS_10bfloat16_tEfNS_4arch4Sm90ELb1ELb0ELb1ELb0ELb1ELb0ELb0ELb1ELb1ELb1ELb0ELb0EEENS1_21CollectiveEpilogueFwdINS6_IJSA_SC_SB_EEES9_SE_SG_Li384ELb0ELb1ELb0ELb0EEENS1_30DynamicPersistentTileSchedulerILi384ELi128ELb0ELb1ELb1EEEEEEEEEvNT_6ParamsE,"",@"SHT_CUDA_INFO"
	.sectionflags	@""
	.align	4


	//----- nvinfo : EIATTR_CUDA_API_VERSION
	.align		4
        /*0000*/ 	.byte	0x04, 0x37
        /*0002*/ 	.short	(.L_138 - .L_137)
.L_137:
        /*0004*/ 	.word	0x00000082


	//----- nvinfo : EIATTR_KPARAM_INFO
	.align		4
.L_138:
        /*0008*/ 	.byte	0x04, 0x17
        /*000a*/ 	.short	(.L_140 - .L_139)
.L_139:
        /*000c*/ 	.word	0x00000000
        /*0010*/ 	.short	0x0000
        /*0012*/ 	.short	0x0000
        /*0014*/ 	.byte	0x00, 0xf0, 0x01, 0x2a


	//----- nvinfo : EIATTR_SPARSE_MMA_MASK
	.align		4
.L_140:
        /*0018*/ 	.byte	0x03, 0x50
        /*001a*/ 	.short	0x0000


	//----- nvinfo : EIATTR_MAXREG_COUNT
	.align		4
        /*001c*/ 	.byte	0x03, 0x1b
        /*001e*/ 	.short	0x0080


	//----- nvinfo : EIATTR_MERCURY_ISA_VERSION
	.align		4
        /*0020*/ 	.byte	0x03, 0x5f
        /*0022*/ 	.short	0x0101


	//----- nvinfo : EIATTR_VRC_CTA_INIT_COUNT
	.align		4
        /*0024*/ 	.byte	0x02, 0x4a
	.zero		1
	.zero		1


	//----- nvinfo : EIATTR_EXIT_INSTR_OFFSETS
	.align		4
        /*0028*/ 	.byte	0x04, 0x1c
        /*002a*/ 	.short	(.L_142 - .L_141)


	//   ....[0]....
.L_141:
        /*002c*/ 	.word	0x00000010


	//----- nvinfo : EIATTR_MAX_THREADS
	.align		4
.L_142:
        /*0030*/ 	.byte	0x04, 0x05
        /*0032*/ 	.short	(.L_144 - .L_143)
.L_143:
        /*0034*/ 	.word	0x00000200
        /*0038*/ 	.word	0x00000001
        /*003c*/ 	.word	0x00000001


	//----- nvinfo : EIATTR_CBANK_PARAM_SIZE
	.align		4
.L_144:
        /*0040*/ 	.byte	0x03, 0x19
        /*0042*/ 	.short	0x0a80


	//----- nvinfo : EIATTR_PARAM_CBANK
	.align		4
        /*0044*/ 	.byte	0x04, 0x0a
        /*0046*/ 	.short	(.L_146 - .L_145)
	.align		4
.L_145:
        /*0048*/ 	.word	index@(.nv.constant0._ZN7cutlass13device_kernelIN5flash11enable_sm90INS1_16FlashAttnFwdSm90INS1_25CollectiveMainloopFwdSm90ILi2EN4cute5tupleIJNS5_1CILi1EEES8_S8_EEENS6_IJNS7_ILi192EEENS7_ILi128EEENS7_ILi64EEEEEELi64ENS_10bfloat16_tEfNS_4arch4Sm90ELb1ELb0ELb1ELb0ELb1ELb0ELb0ELb1ELb1ELb1ELb0ELb0EEENS1_21CollectiveEpilogueFwdINS6_IJSA_SC_SB_EEES9_SE_SG_Li384ELb0ELb1ELb0ELb0EEENS1_30DynamicPersistentTileSchedulerILi384ELi128ELb0ELb1ELb1EEEEEEEEEvNT_6ParamsE)
        /*004c*/ 	.short	0x0380
        /*004e*/ 	.short	0x0a80


	//----- nvinfo : EIATTR_SW_WAR
	.align		4
.L_146:
        /*0050*/ 	.byte	0x04, 0x36
        /*0052*/ 	.short	(.L_148 - .L_147)
.L_147:
        /*0054*/ 	.word	0x00000008
.L_148:


//--------------------- .nv.info._ZN7cutlass13device_kernelIN5flash11enable_sm90INS1_16FlashAttnFwdSm90INS1_25CollectiveMainloopFwdSm90ILi2EN4cute5tupleIJNS5_1CILi1EEES8_S8_EEENS6_IJNS7_ILi192EEENS7_ILi128EEENS7_ILi64EEEEEELi64ENS_10bfloat16_tEfNS_4arch4Sm90ELb1ELb0ELb1ELb1ELb1ELb0ELb0ELb1ELb1ELb1ELb0ELb0EEENS1_21CollectiveEpilogueFwdINS6_IJSA_SC_SB_EEES9_SE_SG_Li384ELb1ELb1ELb0ELb0EEENS1_36VarlenDynamicPersistentTileSchedulerILi192ELi128ELi384ELi128ELb0ELb1ELb1ELb1ELb1ELb1EEEEEEEEEvNT_6ParamsE --------------------------
	.section	.nv.info._ZN7cutlass13device_kernelIN5flash11enable_sm90INS1_16FlashAttnFwdSm90INS1_25CollectiveMainloopFwdSm90ILi2EN4cute5tupleIJNS5_1CILi1EEES8_S8_EEENS6_IJNS7_ILi192EEENS7_ILi128EEENS7_ILi64EEEEEELi64ENS_10bfloat16_tEfNS_4arch4Sm90ELb1ELb0ELb1ELb1ELb1ELb0ELb0ELb1ELb1ELb1ELb0ELb0EEENS1_21CollectiveEpilogueFwdINS6_IJSA_SC_SB_EEES9_SE_SG_Li384ELb1ELb1ELb0ELb0EEENS1_36VarlenDynamicPersistentTileSchedulerILi192ELi128ELi384ELi128ELb0ELb1ELb1ELb1ELb1ELb1EEEEEEEEEvNT_6ParamsE,"",@"SHT_CUDA_INFO"
	.sectionflags	@""
	.align	4


	//----- nvinfo : EIATTR_CUDA_API_VERSION
	.align		4
        /*0000*/ 	.byte	0x04, 0x37
        /*0002*/ 	.short	(.L_150 - .L_149)
.L_149:
        /*0004*/ 	.word	0x00000082


	//----- nvinfo : EIATTR_KPARAM_INFO
	.align		4
.L_150:
        /*0008*/ 	.byte	0x04, 0x17
        /*000a*/ 	.short	(.L_152 - .L_151)
.L_151:
        /*000c*/ 	.word	0x00000000
        /*0010*/ 	.short	0x0000
        /*0012*/ 	.short	0x0000
        /*0014*/ 	.byte	0x00, 0xf0, 0x01, 0x2a


	//----- nvinfo : EIATTR_SPARSE_MMA_MASK
	.align		4
.L_152:
        /*0018*/ 	.byte	0x03, 0x50
        /*001a*/ 	.short	0x0000


	//----- nvinfo : EIATTR_MAXREG_COUNT
	.align		4
        /*001c*/ 	.byte	0x03, 0x1b
        /*001e*/ 	.short	0x0080


	//----- nvinfo : EIATTR_MERCURY_ISA_VERSION
	.align		4
        /*0020*/ 	.byte	0x03, 0x5f
        /*0022*/ 	.short	0x0101


	//----- nvinfo : EIATTR_VRC_CTA_INIT_COUNT
	.align		4
        /*0024*/ 	.byte	0x02, 0x4a
	.zero		1
	.zero		1


	//----- nvinfo : EIATTR_EXIT_INSTR_OFFSETS
	.align		4
        /*0028*/ 	.byte	0x04, 0x1c
        /*002a*/ 	.short	(.L_154 - .L_153)


	//   ....[0]....
.L_153:
        /*002c*/ 	.word	0x00000010


	//----- nvinfo : EIATTR_MAX_THREADS
	.align		4
.L_154:
        /*0030*/ 	.byte	0x04, 0x05
        /*0032*/ 	.short	(.L_156 - .L_155)
.L_155:
        /*0034*/ 	.word	0x00000200
        /*0038*/ 	.word	0x00000001
        /*003c*/ 	.word	0x00000001


	//----- nvinfo : EIATTR_CBANK_PARAM_SIZE
	.align		4
.L_156:
        /*0040*/ 	.byte	0x03, 0x19
        /*0042*/ 	.short	0x0a80


	//----- nvinfo : EIATTR_PARAM_CBANK
	.align		4
        /*0044*/ 	.byte	0x04, 0x0a
        /*0046*/ 	.short	(.L_158 - .L_157)
	.align		4
.L_157:
        /*0048*/ 	.word	index@(.nv.constant0._ZN7cutlass13device_kernelIN5flash11enable_sm90INS1_16FlashAttnFwdSm90INS1_25CollectiveMainloopFwdSm90ILi2EN4cute5tupleIJNS5_1CILi1EEES8_S8_EEENS6_IJNS7_ILi192EEENS7_ILi128EEENS7_ILi64EEEEEELi64ENS_10bfloat16_tEfNS_4arch4Sm90ELb1ELb0ELb1ELb1ELb1ELb0ELb0ELb1ELb1ELb1ELb0ELb0EEENS1_21CollectiveEpilogueFwdINS6_IJSA_SC_SB_EEES9_SE_SG_Li384ELb1ELb1ELb0ELb0EEENS1_36VarlenDynamicPersistentTileSchedulerILi192ELi128ELi384ELi128ELb0ELb1ELb1ELb1ELb1ELb1EEEEEEEEEvNT_6ParamsE)
        /*004c*/ 	.short	0x0380
        /*004e*/ 	.short	0x0a80


	//----- nvinfo : EIATTR_SW_WAR
	.align		4
.L_158:
        /*0050*/ 	.byte	0x04, 0x36
        /*0052*/ 	.short	(.L_160 - .L_159)
.L_159:
        /*0054*/ 	.word	0x00000008
.L_160:


//--------------------- .nv.info._ZN7cutlass13device_kernelIN5flash11enable_sm90INS1_16FlashAttnFwdSm90INS1_25CollectiveMainloopFwdSm90ILi2EN4cute5tupleIJNS5_1CILi1EEES8_S8_EEENS6_IJNS7_ILi192EEENS7_ILi128EEENS7_ILi64EEEEEELi64ENS_10bfloat16_tEfNS_4arch4Sm90ELb1ELb0ELb1ELb1ELb1ELb1ELb0ELb1ELb1ELb1ELb0ELb0EEENS1_21CollectiveEpilogueFwdINS6_IJSA_SC_SB_EEES9_SE_SG_Li384ELb1ELb1ELb0ELb0EEENS1_36VarlenDynamicPersistentTileSchedulerILi192ELi128ELi384ELi128ELb0ELb1ELb1ELb1ELb1ELb1EEEEEEEEEvNT_6ParamsE --------------------------
	.section	.nv.info._ZN7cutlass13device_kernelIN5flash11enable_sm90INS1_16FlashAttnFwdSm90INS1_25CollectiveMainloopFwdSm90ILi2EN4cute5tupleIJNS5_1CILi1EEES8_S8_EEENS6_IJNS7_ILi192EEENS7_ILi128EEENS7_ILi64EEEEEELi64ENS_10bfloat16_tEfNS_4arch4Sm90ELb1ELb0ELb1ELb1ELb1ELb1ELb0ELb1ELb1ELb1ELb0ELb0EEENS1_21CollectiveEpilogueFwdINS6_IJSA_SC_SB_EEES9_SE_SG_Li384ELb1ELb1ELb0ELb0EEENS1_36VarlenDynamicPersistentTileSchedulerILi192ELi128ELi384ELi128ELb0ELb1ELb1ELb1ELb1ELb1EEEEEEEEEvNT_6ParamsE,"",@"SHT_CUDA_INFO"
	.sectionflags	@""
	.align	4


	//----- nvinfo : EIATTR_CUDA_API_VERSION
	.align		4
        /*0000*/ 	.byte	0x04, 0x37
        /*0002*/ 	.short	(.L_162 - .L_161)
.L_161:
        /*0004*/ 	.word	0x00000082


	//----- nvinfo : EIATTR_KPARAM_INFO
	.align		4
.L_162:
        /*0008*/ 	.byte	0x04, 0x17
        /*000a*/ 	.short	(.L_164 - .L_163)
.L_163:
        /*000c*/ 	.word	0x00000000
        /*0010*/ 	.short	0x0000
        /*0012*/ 	.short	0x0000
        /*0014*/ 	.byte	0x00, 0xf0, 0x01, 0x2a


	//----- nvinfo : EIATTR_SPARSE_MMA_MASK
	.align		4
.L_164:
        /*0018*/ 	.byte	0x03, 0x50
        /*001a*/ 	.short	0x0000


	//----- nvinfo : EIATTR_MAXREG_COUNT
	.align		4
        /*001c*/ 	.byte	0x03, 0x1b
        /*001e*/ 	.short	0x0080


	//----- nvinfo : EIATTR_MERCURY_ISA_VERSION
	.align		4
        /*0020*/ 	.byte	0x03, 0x5f
        /*0022*/ 	.short	0x0101


	//----- nvinfo : EIATTR_VRC_CTA_INIT_COUNT
	.align		4
        /*0024*/ 	.byte	0x02, 0x4a
	.zero		1
	.zero		1


	//----- nvinfo : EIATTR_EXIT_INSTR_OFFSETS
	.align		4
        /*0028*/ 	.byte	0x04, 0x1c
        /*002a*/ 	.short	(.L_166 - .L_165)


	//   ....[0]....
.L_165:
        /*002c*/ 	.word	0x00000010


	//----- nvinfo : EIATTR_MAX_THREADS
	.align		4
.L_166:
        /*0030*/ 	.byte	0x04, 0x05
        /*0032*/ 	.short	(.L_168 - .L_167)
.L_167:
        /*0034*/ 	.word	0x00000200
        /*0038*/ 	.word	0x00000001
        /*003c*/ 	.word	0x00000001


	//----- nvinfo : EIATTR_CBANK_PARAM_SIZE
	.align		4
.L_168:
        /*0040*/ 	.byte	0x03, 0x19
        /*0042*/ 	.short	0x0a80


	//----- nvinfo : EIATTR_PARAM_CBANK
	.align		4
        /*0044*/ 	.byte	0x04, 0x0a
        /*0046*/ 	.short	(.L_170 - .L_169)
	.align		4
.L_169:
        /*0048*/ 	.word	index@(.nv.constant0._ZN7cutlass13device_kernelIN5flash11enable_sm90INS1_16FlashAttnFwdSm90INS1_25CollectiveMainloopFwdSm90ILi2EN4cute5tupleIJNS5_1CILi1EEES8_S8_EEENS6_IJNS7_ILi192EEENS7_ILi128EEENS7_ILi64EEEEEELi64ENS_10bfloat16_tEfNS_4arch4Sm90ELb1ELb0ELb1ELb1ELb1ELb1ELb0ELb1ELb1ELb1ELb0ELb0EEENS1_21CollectiveEpilogueFwdINS6_IJSA_SC_SB_EEES9_SE_SG_Li384ELb1ELb1ELb0ELb0EEENS1_36VarlenDynamicPersistentTileSchedulerILi192ELi128ELi384ELi128ELb0ELb1ELb1ELb1ELb1ELb1EEEEEEEEEvNT_6ParamsE)
        /*004c*/ 	.short	0x0380
        /*004e*/ 	.short	0x0a80


	//----- nvinfo : EIATTR_SW_WAR
	.align		4
.L_170:
        /*0050*/ 	.byte	0x04, 0x36
        /*0052*/ 	.short	(.L_172 - .L_171)
.L_171:
        /*0054*/ 	.word	0x00000008
.L_172:


//--------------------- .nv.callgraph             --------------------------
	.section	.nv.callgraph,"",@"SHT_CUDA_CALLGRAPH"
	.align	4
	.sectionentsize	8
	.align		4
        /*0000*/ 	.word	0x00000000
	.align		4
        /*0004*/ 	.word	0xffffffff
	.align		4
        /*0008*/ 	.word	0x00000000
	.align		4
        /*000c*/ 	.word	0xfffffffe
	.align		4
        /*0010*/ 	.word	0x00000000
	.align		4
        /*0014*/ 	.word	0xfffffffd
	.align		4
        /*0018*/ 	.word	0x00000000
	.align		4
        /*001c*/ 	.word	0xfffffffc


//--------------------- .nv.constant4             --------------------------
	.section	.nv.constant4,"a",@progbits
	.align	8
	.align		8
.nv.constant4:
        /*0000*/ 	.dword	_ZN79_INTERNAL_d3be83cd_43_flash_fwd_hdim64_bf16_paged_softcap_sm90_cu_49158569_35014cuda3std3__45__cpo5beginE
	.align		8
        /*0008*/ 	.dword	_ZN79_INTERNAL_d3be83cd_43_flash_fwd_hdim64_bf16_paged_softcap_sm90_cu_49158569_35014cuda3std3__45__cpo3endE
	.align		8
        /*0010*/ 	.dword	_ZN79_INTERNAL_d3be83cd_43_flash_fwd_hdim64_bf16_paged_softcap_sm90_cu_49158569_35014cuda3std3__45__cpo6cbeginE
	.align		8
        /*0018*/ 	.dword	_ZN79_INTERNAL_d3be83cd_43_flash_fwd_hdim64_bf16_paged_softcap_sm90_cu_49158569_35014cuda3std3__45__cpo4cendE
	.align		8
        /*0020*/ 	.dword	_ZN79_INTERNAL_d3be83cd_43_flash_fwd_hdim64_bf16_paged_softcap_sm90_cu_49158569_35014cuda3std3__481_GLOBAL__N__d3be83cd_43_flash_fwd_hdim64_bf16_paged_softcap_sm90_cu_49158569_35016ignoreE
	.align		8
        /*0028*/ 	.dword	_ZN79_INTERNAL_d3be83cd_43_flash_fwd_hdim64_bf16_paged_softcap_sm90_cu_49158569_35014cuda3std3__419piecewise_constructE
	.align		8
        /*0030*/ 	.dword	_ZN79_INTERNAL_d3be83cd_43_flash_fwd_hdim64_bf16_paged_softcap_sm90_cu_49158569_35014cuda3std3__48in_placeE
	.align		8
        /*0038*/ 	.dword	_ZN79_INTERNAL_d3be83cd_43_flash_fwd_hdim64_bf16_paged_softcap_sm90_cu_49158569_35014cuda3std6ranges3__45__cpo4swapE
	.align		8
        /*0040*/ 	.dword	_ZN79_INTERNAL_d3be83cd_43_flash_fwd_hdim64_bf16_paged_softcap_sm90_cu_49158569_35014cuda3std6ranges3__45__cpo9iter_moveE
	.align		8
        /*0048*/ 	.dword	_ZN79_INTERNAL_d3be83cd_43_flash_fwd_hdim64_bf16_paged_softcap_sm90_cu_49158569_35014cute7productE
	.align		8
        /*0050*/ 	.dword	_ZN79_INTERNAL_d3be83cd_43_flash_fwd_hdim64_bf16_paged_softcap_sm90_cu_49158569_35014cute1_E


//--------------------- .text._ZN7cutlass13device_kernelIN5flash11enable_sm90INS1_16FlashAttnFwdSm90INS1_25CollectiveMainloopFwdSm90ILi2EN4cute5tupleIJNS5_1CILi1EEES8_S8_EEENS6_IJNS7_ILi192EEENS7_ILi128EEENS7_ILi64EEEEEELi64ENS_10bfloat16_tEfNS_4arch4Sm90ELb0ELb0ELb1ELb0ELb1ELb0ELb0ELb1ELb1ELb1ELb0ELb0EEENS1_21CollectiveEpilogueFwdINS6_IJSA_SC_SB_EEES9_SE_SG_Li384ELb0ELb1ELb0ELb0EEENS1_29StaticPersistentTileSchedulerILb0EEEEEEEEEvNT_6ParamsE --------------------------
	.section	.text._ZN7cutlass13device_kernelIN5flash11enable_sm90INS1_16FlashAttnFwdSm90INS1_25CollectiveMainloopFwdSm90ILi2EN4cute5tupleIJNS5_1CILi1EEES8_S8_EEENS6_IJNS7_ILi192EEENS7_ILi128EEENS7_ILi64EEEEEELi64ENS_10bfloat16_tEfNS_4arch4Sm90ELb0ELb0ELb1ELb0ELb1ELb0ELb0ELb1ELb1ELb1ELb0ELb0EEENS1_21CollectiveEpilogueFwdINS6_IJSA_SC_SB_EEES9_SE_SG_Li384ELb0ELb1ELb0ELb0EEENS1_29StaticPersistentTileSchedulerILb0EEEEEEEEEvNT_6ParamsE,"ax",@progbits
	.align	128
.text._ZN7cutlass13device_kernelIN5flash11enable_sm90INS1_16FlashAttnFwdSm90INS1_25CollectiveMainloopFwdSm90ILi2EN4cute5tupleIJNS5_1CILi1EEES8_S8_EEENS6_IJNS7_ILi192EEENS7_ILi128EEENS7_ILi64EEEEEELi64ENS_10bfloat16_tEfNS_4arch4Sm90ELb0ELb0ELb1ELb0ELb1ELb0ELb0ELb1ELb1ELb1ELb0ELb0EEENS1_21CollectiveEpilogueFwdINS6_IJSA_SC_SB_EEES9_SE_SG_Li384ELb0ELb1ELb0ELb0EEENS1_29StaticPersistentTileSchedulerILb0EEEEEEEEEvNT_6ParamsE:
        .type           _ZN7cutlass13device_kernelIN5flash11enable_sm90INS1_16FlashAttnFwdSm90INS1_25CollectiveMainloopFwdSm90ILi2EN4cute5tupleIJNS5_1CILi1EEES8_S8_EEENS6_IJNS7_ILi192EEENS7_ILi128EEENS7_ILi64EEEEEELi64ENS_10bfloat16_tEfNS_4arch4Sm90ELb0ELb0ELb1ELb0ELb1ELb0ELb0ELb1ELb1ELb1ELb0ELb0EEENS1_21CollectiveEpilogueFwdINS6_IJSA_SC_SB_EEES9_SE_SG_Li384ELb0ELb1ELb0ELb0EEENS1_29StaticPersistentTileSchedulerILb0EEEEEEEEEvNT_6ParamsE,@function
        .size           _ZN7cutlass13device_kernelIN5flash11enable_sm90INS1_16FlashAttnFwdSm90INS1_25CollectiveMainloopFwdSm90ILi2EN4cute5tupleIJNS5_1CILi1EEES8_S8_EEENS6_IJNS7_ILi192EEENS7_ILi128EEENS7_ILi64EEEEEELi64ENS_10bfloat16_tEfNS_4arch4Sm90ELb0ELb0ELb1ELb0ELb1ELb0ELb0ELb1ELb1ELb1ELb0ELb0EEENS1_21CollectiveEpilogueFwdINS6_IJSA_SC_SB_EEES9_SE_SG_Li384ELb0ELb1ELb0ELb0EEENS1_29StaticPersistentTileSchedulerILb0EEEEEEEEEvNT_6ParamsE,(.L_x_9 - _ZN7cutlass13device_kernelIN5flash11enable_sm90INS1_16FlashAttnFwdSm90INS1_25CollectiveMainloopFwdSm90ILi2EN4cute5tupleIJNS5_1CILi1EEES8_S8_EEENS6_IJNS7_ILi192EEENS7_ILi128EEENS7_ILi64EEEEEELi64ENS_10bfloat16_tEfNS_4arch4Sm90ELb0ELb0ELb1ELb0ELb1ELb0ELb0ELb1ELb1ELb1ELb0ELb0EEENS1_21CollectiveEpilogueFwdINS6_IJSA_SC_SB_EEES9_SE_SG_Li384ELb0ELb1ELb0ELb0EEENS1_29StaticPersistentTileSchedulerILb0EEEEEEEEEvNT_6ParamsE)
        .other          _ZN7cutlass13device_kernelIN5flash11enable_sm90INS1_16FlashAttnFwdSm90INS1_25CollectiveMainloopFwdSm90ILi2EN4cute5tupleIJNS5_1CILi1EEES8_S8_EEENS6_IJNS7_ILi192EEENS7_ILi128EEENS7_ILi64EEEEEELi64ENS_10bfloat16_tEfNS_4arch4Sm90ELb0ELb0ELb1ELb0ELb1ELb0ELb0ELb1ELb1ELb1ELb0ELb0EEENS1_21CollectiveEpilogueFwdINS6_IJSA_SC_SB_EEES9_SE_SG_Li384ELb0ELb1ELb0ELb0EEENS1_29StaticPersistentTileSchedulerILb0EEEEEEEEEvNT_6ParamsE,@"STO_CUDA_ENTRY STV_DEFAULT"
_ZN7cutlass13device_kernelIN5flash11enable_sm90INS1_16FlashAttnFwdSm90INS1_25CollectiveMainloopFwdSm90ILi2EN4cute5tupleIJNS5_1CILi1EEES8_S8_EEENS6_IJNS7_ILi192EEENS7_ILi128EEENS7_ILi64EEEEEELi64ENS_10bfloat16_tEfNS_4arch4Sm90ELb0ELb0ELb1ELb0ELb1ELb0ELb0ELb1ELb1ELb1ELb0ELb0EEENS1_21CollectiveEpilogueFwdINS6_IJSA_SC_SB_EEES9_SE_SG_Li384ELb0ELb1ELb0ELb0EEENS1_29StaticPersistentTileSchedulerILb0EEEEEEEEEvNT_6ParamsE:
[----:B------:R-:W-:Y:S01]  /*0000*/  LDC R1, c[0x0][0x37c] ;  /* 0x0000df00ff017b82 */ /* 0x000fe20000000800 */
[----:B------:R-:W-:Y:S05]  /*0010*/  EXIT ;  /* 0x000000000000794d */ /* 0x000fea0003800000 */
.L_x_0:
[----:B------:R-:W-:-:S00]  /*0020*/  BRA `(.L_x_0) ;  /* 0xfffffffc00fc7947 */ /* 0x000fc0000383ffff */
[----:B------:R-:W-:-:S00]  /*0030*/  NOP ;  /* 0x0000000000007918 */ /* 0x000fc00000000000 */
        /* <DEDUP_REMOVED lines=12> */
.L_x_9:


//--------------------- .text._ZN7cutlass13device_kernelIN5flash11enable_sm90INS1_16FlashAttnFwdSm90INS1_25CollectiveMainloopFwdSm90ILi2EN4cute5tupleIJNS5_1CILi1EEES8_S8_EEENS6_IJNS7_ILi192EEENS7_ILi128EEENS7_ILi64EEEEEELi64ENS_10bfloat16_tEfNS_4arch4Sm90ELb0ELb0ELb1ELb1ELb1ELb0ELb0ELb1ELb1ELb1ELb0ELb0EEENS1_21CollectiveEpilogueFwdINS6_IJSA_SC_SB_EEES9_SE_SG_Li384ELb1ELb1ELb0ELb0EEENS1_36VarlenDynamicPersistentTileSchedulerILi192ELi128ELi384ELi128ELb0ELb1ELb1ELb0ELb1ELb1EEEEEEEEEvNT_6ParamsE --------------------------
	.section	.text._ZN7cutlass13device_kernelIN5flash11enable_sm90INS1_16FlashAttnFwdSm90INS1_25CollectiveMainloopFwdSm90ILi2EN4cute5tupleIJNS5_1CILi1EEES8_S8_EEENS6_IJNS7_ILi192EEENS7_ILi128EEENS7_ILi64EEEEEELi64ENS_10bfloat16_tEfNS_4arch4Sm90ELb0ELb0ELb1ELb1ELb1ELb0ELb0ELb1ELb1ELb1ELb0ELb0EEENS1_21CollectiveEpilogueFwdINS6_IJSA_SC_SB_EEES9_SE_SG_Li384ELb1ELb1ELb0ELb0EEENS1_36VarlenDynamicPersistentTileSchedulerILi192ELi128ELi384ELi128ELb0ELb1ELb1ELb0ELb1ELb1EEEEEEEEEvNT_6ParamsE,"ax",@progbits
	.align	128
.text._ZN7cutlass13device_kernelIN5flash11enable_sm90INS1_16FlashAttnFwdSm90INS1_25CollectiveMainloopFwdSm90ILi2EN4cute5tupleIJNS5_1CILi1EEES8_S8_EEENS6_IJNS7_ILi192EEENS7_ILi128EEENS7_ILi64EEEEEELi64ENS_10bfloat16_tEfNS_4arch4Sm90ELb0ELb0ELb1ELb1ELb1ELb0ELb0ELb1ELb1ELb1ELb0ELb0EEENS1_21CollectiveEpilogueFwdINS6_IJSA_SC_SB_EEES9_SE_SG_Li384ELb1ELb1ELb0ELb0EEENS1_36VarlenDynamicPersistentTileSchedulerILi192ELi128ELi384ELi128ELb0ELb1ELb1ELb0ELb1ELb1EEEEEEEEEvNT_6ParamsE:
        .type           _ZN7cutlass13device_kernelIN5flash11enable_sm90INS1_16FlashAttnFwdSm90INS1_25CollectiveMainloopFwdSm90ILi2EN4cute5tupleIJNS5_1CILi1EEES8_S8_EEENS6_IJNS7_ILi192EEENS7_ILi128EEENS7_ILi64EEEEEELi64ENS_10bfloat16_tEfNS_4arch4Sm90ELb0ELb0ELb1ELb1ELb1ELb0ELb0ELb1ELb1ELb1ELb0ELb0EEENS1_21CollectiveEpilogueFwdINS6_IJSA_SC_SB_EEES9_SE_SG_Li384ELb1ELb1ELb0ELb0EEENS1_36VarlenDynamicPersistentTileSchedulerILi192ELi128ELi384ELi128ELb0ELb1ELb1ELb0ELb1ELb1EEEEEEEEEvNT_6ParamsE,@function
        .size           _ZN7cutlass13device_kernelIN5flash11enable_sm90INS1_16FlashAttnFwdSm90INS1_25CollectiveMainloopFwdSm90ILi2EN4cute5tupleIJNS5_1CILi1EEES8_S8_EEENS6_IJNS7_ILi192EEENS7_ILi128EEENS7_ILi64EEEEEELi64ENS_10bfloat16_tEfNS_4arch4Sm90ELb0ELb0ELb1ELb1ELb1ELb0ELb0ELb1ELb1ELb1ELb0ELb0EEENS1_21CollectiveEpilogueFwdINS6_IJSA_SC_SB_EEES9_SE_SG_Li384ELb1ELb1ELb0ELb0EEENS1_36VarlenDynamicPersistentTileSchedulerILi192ELi128ELi384ELi128ELb0ELb1ELb1ELb0ELb1ELb1EEEEEEEEEvNT_6ParamsE,(.L_x_10 - _ZN7cutlass13device_kernelIN5flash11enable_sm90INS1_16FlashAttnFwdSm90INS1_25CollectiveMainloopFwdSm90ILi2EN4cute5tupleIJNS5_1CILi1EEES8_S8_EEENS6_IJNS7_ILi192EEENS7_ILi128EEENS7_ILi64EEEEEELi64ENS_10bfloat16_tEfNS_4arch4Sm90ELb0ELb0ELb1ELb1ELb1ELb0ELb0ELb1ELb1ELb1ELb0ELb0EEENS1_21CollectiveEpilogueFwdINS6_IJSA_SC_SB_EEES9_SE_SG_Li384ELb1ELb1ELb0ELb0EEENS1_36VarlenDynamicPersistentTileSchedulerILi192ELi128ELi384ELi128ELb0ELb1ELb1ELb0ELb1ELb1EEEEEEEEEvNT_6ParamsE)
        .other          _ZN7cutlass13device_kernelIN5flash11enable_sm90INS1_16FlashAttnFwdSm90INS1_25CollectiveMainloopFwdSm90ILi2EN4cute5tupleIJNS5_1CILi1EEES8_S8_EEENS6_IJNS7_ILi192EEENS7_ILi128EEENS7_ILi64EEEEEELi64ENS_10bfloat16_tEfNS_4arch4Sm90ELb0ELb0ELb1ELb1ELb1ELb0ELb0ELb1ELb1ELb1ELb0ELb0EEENS1_21CollectiveEpilogueFwdINS6_IJSA_SC_SB_EEES9_SE_SG_Li384ELb1ELb1ELb0ELb0EEENS1_36VarlenDynamicPersistentTileSchedulerILi192ELi128ELi384ELi128ELb0ELb1ELb1ELb0ELb1ELb1EEEEEEEEEvNT_6ParamsE,@"STO_CUDA_ENTRY STV_DEFAULT"
_ZN7cutlass13device_kernelIN5flash11enable_sm90INS1_16FlashAttnFwdSm90INS1_25CollectiveMainloopFwdSm90ILi2EN4cute5tupleIJNS5_1CILi1EEES8_S8_EEENS6_IJNS7_ILi192EEENS7_ILi128EEENS7_ILi64EEEEEELi64ENS_10bfloat16_tEfNS_4arch4Sm90ELb0ELb0ELb1ELb1ELb1ELb0ELb0ELb1ELb1ELb1ELb0ELb0EEENS1_21CollectiveEpilogueFwdINS6_IJSA_SC_SB_EEES9_SE_SG_Li384ELb1ELb1ELb0ELb0EEENS1_36VarlenDynamicPersistentTileSchedulerILi192ELi128ELi384ELi128ELb0ELb1ELb1ELb0ELb1ELb1EEEEEEEEEvNT_6ParamsE:
[----:B------:R-:W-:Y:S01]  /*0000*/  LDC R1, c[0x0][0x37c] ;  /* 0x0000df00ff017b82 */ /* 0x000fe20000000800 */
[----:B------:R-:W-:Y:S05]  /*0010*/  EXIT ;  /* 0x000000000000794d */ /* 0x000fea0003800000 */
.L_x_1:
        /* <DEDUP_REMOVED lines=14> */
.L_x_10:


//--------------------- .text._ZN7cutlass13device_kernelIN5flash11enable_sm90INS1_16FlashAttnFwdSm90INS1_25CollectiveMainloopFwdSm90ILi2EN4cute5tupleIJNS5_1CILi1EEES8_S8_EEENS6_IJNS7_ILi192EEENS7_ILi128EEENS7_ILi64EEEEEELi64ENS_10bfloat16_tEfNS_4arch4Sm90ELb0ELb0ELb1ELb1ELb1ELb1ELb0ELb1ELb1ELb1ELb0ELb0EEENS1_21CollectiveEpilogueFwdINS6_IJSA_SC_SB_EEES9_SE_SG_Li384ELb1ELb1ELb0ELb0EEENS1_36VarlenDynamicPersistentTileSchedulerILi192ELi128ELi384ELi128ELb0ELb1ELb1ELb0ELb1ELb1EEEEEEEEEvNT_6ParamsE --------------------------
	.section	.text._ZN7cutlass13device_kernelIN5flash11enable_sm90INS1_16FlashAttnFwdSm90INS1_25CollectiveMainloopFwdSm90ILi2EN4cute5tupleIJNS5_1CILi1EEES8_S8_EEENS6_IJNS7_ILi192EEENS7_ILi128EEENS7_ILi64EEEEEELi64ENS_10bfloat16_tEfNS_4arch4Sm90ELb0ELb0ELb1ELb1ELb1ELb1ELb0ELb1ELb1ELb1ELb0ELb0EEENS1_21CollectiveEpilogueFwdINS6_IJSA_SC_SB_EEES9_SE_SG_Li384ELb1ELb1ELb0ELb0EEENS1_36VarlenDynamicPersistentTileSchedulerILi192ELi128ELi384ELi128ELb0ELb1ELb1ELb0ELb1ELb1EEEEEEEEEvNT_6ParamsE,"ax",@progbits
	.align	128
.text._ZN7cutlass13device_kernelIN5flash11enable_sm90INS1_16FlashAttnFwdSm90INS1_25CollectiveMainloopFwdSm90ILi2EN4cute5tupleIJNS5_1CILi1EEES8_S8_EEENS6_IJNS7_ILi192EEENS7_ILi128EEENS7_ILi64EEEEEELi64ENS_10bfloat16_tEfNS_4arch4Sm90ELb0ELb0ELb1ELb1ELb1ELb1ELb0ELb1ELb1ELb1ELb0ELb0EEENS1_21CollectiveEpilogueFwdINS6_IJSA_SC_SB_EEES9_SE_SG_Li384ELb1ELb1ELb0ELb0EEENS1_36VarlenDynamicPersistentTileSchedulerILi192ELi128ELi384ELi128ELb0ELb1ELb1ELb0ELb1ELb1EEEEEEEEEvNT_6ParamsE:
        .type           _ZN7cutlass13device_kernelIN5flash11enable_sm90INS1_16FlashAttnFwdSm90INS1_25CollectiveMainloopFwdSm90ILi2EN4cute5tupleIJNS5_1CILi1EEES8_S8_EEENS6_IJNS7_ILi192EEENS7_ILi128EEENS7_ILi64EEEEEELi64ENS_10bfloat16_tEfNS_4arch4Sm90ELb0ELb0ELb1ELb1ELb1ELb1ELb0ELb1ELb1ELb1ELb0ELb0EEENS1_21CollectiveEpilogueFwdINS6_IJSA_SC_SB_EEES9_SE_SG_Li384ELb1ELb1ELb0ELb0EEENS1_36VarlenDynamicPersistentTileSchedulerILi192ELi128ELi384ELi128ELb0ELb1ELb1ELb0ELb1ELb1EEEEEEEEEvNT_6ParamsE,@function
        .size           _ZN7cutlass13device_kernelIN5flash11enable_sm90INS1_16FlashAttnFwdSm90INS1_25CollectiveMainloopFwdSm90ILi2EN4cute5tupleIJNS5_1CILi1EEES8_S8_EEENS6_IJNS7_ILi192EEENS7_ILi128EEENS7_ILi64EEEEEELi64ENS_10bfloat16_tEfNS_4arch4Sm90ELb0ELb0ELb1ELb1ELb1ELb1ELb0ELb1ELb1ELb1ELb0ELb0EEENS1_21CollectiveEpilogueFwdINS6_IJSA_SC_SB_EEES9_SE_SG_Li384ELb1ELb1ELb0ELb0EEENS1_36VarlenDynamicPersistentTileSchedulerILi192ELi128ELi384ELi128ELb0ELb1ELb1ELb0ELb1ELb1EEEEEEEEEvNT_6ParamsE,(.L_x_11 - _ZN7cutlass13device_kernelIN5flash11enable_sm90INS1_16FlashAttnFwdSm90INS1_25CollectiveMainloopFwdSm90ILi2EN4cute5tupleIJNS5_1CILi1EEES8_S8_EEENS6_IJNS7_ILi192EEENS7_ILi128EEENS7_ILi64EEEEEELi64ENS_10bfloat16_tEfNS_4arch4Sm90ELb0ELb0ELb1ELb1ELb1ELb1ELb0ELb1ELb1ELb1ELb0ELb0EEENS1_21CollectiveEpilogueFwdINS6_IJSA_SC_SB_EEES9_SE_SG_Li384ELb1ELb1ELb0ELb0EEENS1_36VarlenDynamicPersistentTileSchedulerILi192ELi128ELi384ELi128ELb0ELb1ELb1ELb0ELb1ELb1EEEEEEEEEvNT_6ParamsE)
        .other          _ZN7cutlass13device_kernelIN5flash11enable_sm90INS1_16FlashAttnFwdSm90INS1_25CollectiveMainloopFwdSm90ILi2EN4cute5tupleIJNS5_1CILi1EEES8_S8_EEENS6_IJNS7_ILi192EEENS7_ILi128EEENS7_ILi64EEEEEELi64ENS_10bfloat16_tEfNS_4arch4Sm90ELb0ELb0ELb1ELb1ELb1ELb1ELb0ELb1ELb1ELb1ELb0ELb0EEENS1_21CollectiveEpilogueFwdINS6_IJSA_SC_SB_EEES9_SE_SG_Li384ELb1ELb1ELb0ELb0EEENS1_36VarlenDynamicPersistentTileSchedulerILi192ELi128ELi384ELi128ELb0ELb1ELb1ELb0ELb1ELb1EEEEEEEEEvNT_6ParamsE,@"STO_CUDA_ENTRY STV_DEFAULT"
_ZN7cutlass13device_kernelIN5flash11enable_sm90INS1_16FlashAttnFwdSm90INS1_25CollectiveMainloopFwdSm90ILi2EN4cute5tupleIJNS5_1CILi1EEES8_S8_EEENS6_IJNS7_ILi192EEENS7_ILi128EEENS7_ILi64EEEEEELi64ENS_10bfloat16_tEfNS_4arch4Sm90ELb0ELb0ELb1ELb1ELb1ELb1ELb0ELb1ELb1ELb1ELb0ELb0EEENS1_21CollectiveEpilogueFwdINS6_IJSA_SC_SB_EEES9_SE_SG_Li384ELb1ELb1ELb0ELb0EEENS1_36VarlenDynamicPersistentTileSchedulerILi192ELi128ELi384ELi128ELb0ELb1ELb1ELb0ELb1ELb1EEEEEEEEEvNT_6ParamsE:
[----:B------:R-:W-:Y:S01]  /*0000*/  LDC R1, c[0x0][0x37c] ;  /* 0x0000df00ff017b82 */ /* 0x000fe20000000800 */
[----:B------:R-:W-:Y:S05]  /*0010*/  EXIT ;  /* 0x000000000000794d */ /* 0x000fea0003800000 */
.L_x_2:
        /* <DEDUP_REMOVED lines=14> */
.L_x_11:


//--------------------- .text._ZN7cutlass13device_kernelIN5flash11enable_sm90INS1_16FlashAttnFwdSm90INS1_25CollectiveMainloopFwdSm90ILi2EN4cute5tupleIJNS5_1CILi1EEES8_S8_EEENS6_IJNS7_ILi192EEENS7_ILi128EEENS7_ILi64EEEEEELi64ENS_10bfloat16_tEfNS_4arch4Sm90ELb0ELb1ELb1ELb0ELb1ELb0ELb0ELb1ELb1ELb1ELb0ELb0EEENS1_21CollectiveEpilogueFwdINS6_IJSA_SC_SB_EEES9_SE_SG_Li384ELb0ELb1ELb0ELb0EEENS1_30DynamicPersistentTileSchedulerILi384ELi128ELb0ELb1ELb1EEEEEEEEEvNT_6ParamsE --------------------------
	.section	.text._ZN7cutlass13device_kernelIN5flash11enable_sm90INS1_16FlashAttnFwdSm90INS1_25CollectiveMainloopFwdSm90ILi2EN4cute5tupleIJNS5_1CILi1EEES8_S8_EEENS6_IJNS7_ILi192EEENS7_ILi128EEENS7_ILi64EEEEEELi64ENS_10bfloat16_tEfNS_4arch4Sm90ELb0ELb1ELb1ELb0ELb1ELb0ELb0ELb1ELb1ELb1ELb0ELb0EEENS1_21CollectiveEpilogueFwdINS6_IJSA_SC_SB_EEES9_SE_SG_Li384ELb0ELb1ELb0ELb0EEENS1_30DynamicPersistentTileSchedulerILi384ELi128ELb0ELb1ELb1EEEEEEEEEvNT_6ParamsE,"ax",@progbits
	.align	128
.text._ZN7cutlass13device_kernelIN5flash11enable_sm90INS1_16FlashAttnFwdSm90INS1_25CollectiveMainloopFwdSm90ILi2EN4cute5tupleIJNS5_1CILi1EEES8_S8_EEENS6_IJNS7_ILi192EEENS7_ILi128EEENS7_ILi64EEEEEELi64ENS_10bfloat16_tEfNS_4arch4Sm90ELb0ELb1ELb1ELb0ELb1ELb0ELb0ELb1ELb1ELb1ELb0ELb0EEENS1_21CollectiveEpilogueFwdINS6_IJSA_SC_SB_EEES9_SE_SG_Li384ELb0ELb1ELb0ELb0EEENS1_30DynamicPersistentTileSchedulerILi384ELi128ELb0ELb1ELb1EEEEEEEEEvNT_6ParamsE:
        .type           _ZN7cutlass13device_kernelIN5flash11enable_sm90INS1_16FlashAttnFwdSm90INS1_25CollectiveMainloopFwdSm90ILi2EN4cute5tupleIJNS5_1CILi1EEES8_S8_EEENS6_IJNS7_ILi192EEENS7_ILi128EEENS7_ILi64EEEEEELi64ENS_10bfloat16_tEfNS_4arch4Sm90ELb0ELb1ELb1ELb0ELb1ELb0ELb0ELb1ELb1ELb1ELb0ELb0EEENS1_21CollectiveEpilogueFwdINS6_IJSA_SC_SB_EEES9_SE_SG_Li384ELb0ELb1ELb0ELb0EEENS1_30DynamicPersistentTileSchedulerILi384ELi128ELb0ELb1ELb1EEEEEEEEEvNT_6ParamsE,@function
        .size           _ZN7cutlass13device_kernelIN5flash11enable_sm90INS1_16FlashAttnFwdSm90INS1_25CollectiveMainloopFwdSm90ILi2EN4cute5tupleIJNS5_1CILi1EEES8_S8_EEENS6_IJNS7_ILi192EEENS7_ILi128EEENS7_ILi64EEEEEELi64ENS_10bfloat16_tEfNS_4arch4Sm90ELb0ELb1ELb1ELb0ELb1ELb0ELb0ELb1ELb1ELb1ELb0ELb0EEENS1_21CollectiveEpilogueFwdINS6_IJSA_SC_SB_EEES9_SE_SG_Li384ELb0ELb1ELb0ELb0EEENS1_30DynamicPersistentTileSchedulerILi384ELi128ELb0ELb1ELb1EEEEEEEEEvNT_6ParamsE,(.L_x_12 - _ZN7cutlass13device_kernelIN5flash11enable_sm90INS1_16FlashAttnFwdSm90INS1_25CollectiveMainloopFwdSm90ILi2EN4cute5tupleIJNS5_1CILi1EEES8_S8_EEENS6_IJNS7_ILi192EEENS7_ILi128EEENS7_ILi64EEEEEELi64ENS_10bfloat16_tEfNS_4arch4Sm90ELb0ELb1ELb1ELb0ELb1ELb0ELb0ELb1ELb1ELb1ELb0ELb0EEENS1_21CollectiveEpilogueFwdINS6_IJSA_SC_SB_EEES9_SE_SG_Li384ELb0ELb1ELb0ELb0EEENS1_30DynamicPersistentTileSchedulerILi384ELi128ELb0ELb1ELb1EEEEEEEEEvNT_6ParamsE)
        .other          _ZN7cutlass13device_kernelIN5flash11enable_sm90INS1_16FlashAttnFwdSm90INS1_25CollectiveMainloopFwdSm90ILi2EN4cute5tupleIJNS5_1CILi1EEES8_S8_EEENS6_IJNS7_ILi192EEENS7_ILi128EEENS7_ILi64EEEEEELi64ENS_10bfloat16_tEfNS_4arch4Sm90ELb0ELb1ELb1ELb0ELb1ELb0ELb0ELb1ELb1ELb1ELb0ELb0EEENS1_21CollectiveEpilogueFwdINS6_IJSA_SC_SB_EEES9_SE_SG_Li384ELb0ELb1ELb0ELb0EEENS1_30DynamicPersistentTileSchedulerILi384ELi128ELb0ELb1ELb1EEEEEEEEEvNT_6ParamsE,@"STO_CUDA_ENTRY STV_DEFAULT"
_ZN7cutlass13device_kernelIN5flash11enable_sm90INS1_16FlashAttnFwdSm90INS1_25CollectiveMainloopFwdSm90ILi2EN4cute5tupleIJNS5_1CILi1EEES8_S8_EEENS6_IJNS7_ILi192EEENS7_ILi128EEENS7_ILi64EEEEEELi64ENS_10bfloat16_tEfNS_4arch4Sm90ELb0ELb1ELb1ELb0ELb1ELb0ELb0ELb1ELb1ELb1ELb0ELb0EEENS1_21CollectiveEpilogueFwdINS6_IJSA_SC_SB_EEES9_SE_SG_Li384ELb0ELb1ELb0ELb0EEENS1_30DynamicPersistentTileSchedulerILi384ELi128ELb0ELb1ELb1EEEEEEEEEvNT_6ParamsE:
[----:B------:R-:W-:Y:S01]  /*0000*/  LDC R1, c[0x0][0x37c] ;  /* 0x0000df00ff017b82 */ /* 0x000fe20000000800 */
[----:B------:R-:W-:Y:S05]  /*0010*/  EXIT ;  /* 0x000000000000794d */ /* 0x000fea0003800000 */
.L_x_3:
        /* <DEDUP_REMOVED lines=14> */
.L_x_12:


//--------------------- .text._ZN7cutlass13device_kernelIN5flash11enable_sm90INS1_16FlashAttnFwdSm90INS1_25CollectiveMainloopFwdSm90ILi2EN4cute5tupleIJNS5_1CILi1EEES8_S8_EEENS6_IJNS7_ILi192EEENS7_ILi128EEENS7_ILi64EEEEEELi64ENS_10bfloat16_tEfNS_4arch4Sm90ELb0ELb1ELb1ELb1ELb1ELb0ELb0ELb1ELb1ELb1ELb0ELb0EEENS1_21CollectiveEpilogueFwdINS6_IJSA_SC_SB_EEES9_SE_SG_Li384ELb1ELb1ELb0ELb0EEENS1_36VarlenDynamicPersistentTileSchedulerILi192ELi128ELi384ELi128ELb0ELb1ELb1ELb1ELb0ELb1EEEEEEEEEvNT_6ParamsE --------------------------
	.section	.text._ZN7cutlass13device_kernelIN5flash11enable_sm90INS1_16FlashAttnFwdSm90INS1_25CollectiveMainloopFwdSm90ILi2EN4cute5tupleIJNS5_1CILi1EEES8_S8_EEENS6_IJNS7_ILi192EEENS7_ILi128EEENS7_ILi64EEEEEELi64ENS_10bfloat16_tEfNS_4arch4Sm90ELb0ELb1ELb1ELb1ELb1ELb0ELb0ELb1ELb1ELb1ELb0ELb0EEENS1_21CollectiveEpilogueFwdINS6_IJSA_SC_SB_EEES9_SE_SG_Li384ELb1ELb1ELb0ELb0EEENS1_36VarlenDynamicPersistentTileSchedulerILi192ELi128ELi384ELi128ELb0ELb1ELb1ELb1ELb0ELb1EEEEEEEEEvNT_6ParamsE,"ax",@progbits
	.align	128
.text._ZN7cutlass13device_kernelIN5flash11enable_sm90INS1_16FlashAttnFwdSm90INS1_25CollectiveMainloopFwdSm90ILi2EN4cute5tupleIJNS5_1CILi1EEES8_S8_EEENS6_IJNS7_ILi192EEENS7_ILi128EEENS7_ILi64EEEEEELi64ENS_10bfloat16_tEfNS_4arch4Sm90ELb0ELb1ELb1ELb1ELb1ELb0ELb0ELb1ELb1ELb1ELb0ELb0EEENS1_21CollectiveEpilogueFwdINS6_IJSA_SC_SB_EEES9_SE_SG_Li384ELb1ELb1ELb0ELb0EEENS1_36VarlenDynamicPersistentTileSchedulerILi192ELi128ELi384ELi128ELb0ELb1ELb1ELb1ELb0ELb1EEEEEEEEEvNT_6ParamsE:
        .type           _ZN7cutlass13device_kernelIN5flash11enable_sm90INS1_16FlashAttnFwdSm90INS1_25CollectiveMainloopFwdSm90ILi2EN4cute5tupleIJNS5_1CILi1EEES8_S8_EEENS6_IJNS7_ILi192EEENS7_ILi128EEENS7_ILi64EEEEEELi64ENS_10bfloat16_tEfNS_4arch4Sm90ELb0ELb1ELb1ELb1ELb1ELb0ELb0ELb1ELb1ELb1ELb0ELb0EEENS1_21CollectiveEpilogueFwdINS6_IJSA_SC_SB_EEES9_SE_SG_Li384ELb1ELb1ELb0ELb0EEENS1_36VarlenDynamicPersistentTileSchedulerILi192ELi128ELi384ELi128ELb0ELb1ELb1ELb1ELb0ELb1EEEEEEEEEvNT_6ParamsE,@function
        .size           _ZN7cutlass13device_kernelIN5flash11enable_sm90INS1_16FlashAttnFwdSm90INS1_25CollectiveMainloopFwdSm90ILi2EN4cute5tupleIJNS5_1CILi1EEES8_S8_EEENS6_IJNS7_ILi192EEENS7_ILi128EEENS7_ILi64EEEEEELi64ENS_10bfloat16_tEfNS_4arch4Sm90ELb0ELb1ELb1ELb1ELb1ELb0ELb0ELb1ELb1ELb1ELb0ELb0EEENS1_21CollectiveEpilogueFwdINS6_IJSA_SC_SB_EEES9_SE_SG_Li384ELb1ELb1ELb0ELb0EEENS1_36VarlenDynamicPersistentTileSchedulerILi192ELi128ELi384ELi128ELb0ELb1ELb1ELb1ELb0ELb1EEEEEEEEEvNT_6ParamsE,(.L_x_13 - _ZN7cutlass13device_kernelIN5flash11enable_sm90INS1_16FlashAttnFwdSm90INS1_25CollectiveMainloopFwdSm90ILi2EN4cute5tupleIJNS5_1CILi1EEES8_S8_EEENS6_IJNS7_ILi192EEENS7_ILi128EEENS7_ILi64EEEEEELi64ENS_10bfloat16_tEfNS_4arch4Sm90ELb0ELb1ELb1ELb1ELb1ELb0ELb0ELb1ELb1ELb1ELb0ELb0EEENS1_21CollectiveEpilogueFwdINS6_IJSA_SC_SB_EEES9_SE_SG_Li384ELb1ELb1ELb0ELb0EEENS1_36VarlenDynamicPersistentTileSchedulerILi192ELi128ELi384ELi128ELb0ELb1ELb1ELb1ELb0ELb1EEEEEEEEEvNT_6ParamsE)
        .other          _ZN7cutlass13device_kernelIN5flash11enable_sm90INS1_16FlashAttnFwdSm90INS1_25CollectiveMainloopFwdSm90ILi2EN4cute5tupleIJNS5_1CILi1EEES8_S8_EEENS6_IJNS7_ILi192EEENS7_ILi128EEENS7_ILi64EEEEEELi64ENS_10bfloat16_tEfNS_4arch4Sm90ELb0ELb1ELb1ELb1ELb1ELb0ELb0ELb1ELb1ELb1ELb0ELb0EEENS1_21CollectiveEpilogueFwdINS6_IJSA_SC_SB_EEES9_SE_SG_Li384ELb1ELb1ELb0ELb0EEENS1_36VarlenDynamicPersistentTileSchedulerILi192ELi128ELi384ELi128ELb0ELb1ELb1ELb1ELb0ELb1EEEEEEEEEvNT_6ParamsE,@"STO_CUDA_ENTRY STV_DEFAULT"
_ZN7cutlass13device_kernelIN5flash11enable_sm90INS1_16FlashAttnFwdSm90INS1_25CollectiveMainloopFwdSm90ILi2EN4cute5tupleIJNS5_1CILi1EEES8_S8_EEENS6_IJNS7_ILi192EEENS7_ILi128EEENS7_ILi64EEEEEELi64ENS_10bfloat16_tEfNS_4arch4Sm90ELb0ELb1ELb1ELb1ELb1ELb0ELb0ELb1ELb1ELb1ELb0ELb0EEENS1_21CollectiveEpilogueFwdINS6_IJSA_SC_SB_EEES9_SE_SG_Li384ELb1ELb1ELb0ELb0EEENS1_36VarlenDynamicPersistentTileSchedulerILi192ELi128ELi384ELi128ELb0ELb1ELb1ELb1ELb0ELb1EEEEEEEEEvNT_6ParamsE:
[----:B------:R-:W-:Y:S01]  /*0000*/  LDC R1, c[0x0][0x37c] ;  /* 0x0000df00ff017b82 */ /* 0x000fe20000000800 */
[----:B------:R-:W-:Y:S05]  /*0010*/  EXIT ;  /* 0x000000000000794d */ /* 0x000fea0003800000 */
.L_x_4:
        /* <DEDUP_REMOVED lines=14> */
.L_x_13:


//--------------------- .text._ZN7cutlass13device_kernelIN5flash11enable_sm90INS1_16FlashAttnFwdSm90INS1_25CollectiveMainloopFwdSm90ILi2EN4cute5tupleIJNS5_1CILi1EEES8_S8_EEENS6_IJNS7_ILi192EEENS7_ILi128EEENS7_ILi64EEEEEELi64ENS_10bfloat16_tEfNS_4arch4Sm90ELb0ELb1ELb1ELb1ELb1ELb1ELb0ELb1ELb1ELb1ELb0ELb0EEENS1_21CollectiveEpilogueFwdINS6_IJSA_SC_SB_EEES9_SE_SG_Li384ELb1ELb1ELb0ELb0EEENS1_36VarlenDynamicPersistentTileSchedulerILi192ELi128ELi384ELi128ELb0ELb1ELb1ELb1ELb0ELb1EEEEEEEEEvNT_6ParamsE --------------------------
	.section	.text._ZN7cutlass13device_kernelIN5flash11enable_sm90INS1_16FlashAttnFwdSm90INS1_25CollectiveMainloopFwdSm90ILi2EN4cute5tupleIJNS5_1CILi1EEES8_S8_EEENS6_IJNS7_ILi192EEENS7_ILi128EEENS7_ILi64EEEEEELi64ENS_10bfloat16_tEfNS_4arch4Sm90ELb0ELb1ELb1ELb1ELb1ELb1ELb0ELb1ELb1ELb1ELb0ELb0EEENS1_21CollectiveEpilogueFwdINS6_IJSA_SC_SB_EEES9_SE_SG_Li384ELb1ELb1ELb0ELb0EEENS1_36VarlenDynamicPersistentTileSchedulerILi192ELi128ELi384ELi128ELb0ELb1ELb1ELb1ELb0ELb1EEEEEEEEEvNT_6ParamsE,"ax",@progbits
	.align	128
.text._ZN7cutlass13device_kernelIN5flash11enable_sm90INS1_16FlashAttnFwdSm90INS1_25CollectiveMainloopFwdSm90ILi2EN4cute5tupleIJNS5_1CILi1EEES8_S8_EEENS6_IJNS7_ILi192EEENS7_ILi128EEENS7_ILi64EEEEEELi64ENS_10bfloat16_tEfNS_4arch4Sm90ELb0ELb1ELb1ELb1ELb1ELb1ELb0ELb1ELb1ELb1ELb0ELb0EEENS1_21CollectiveEpilogueFwdINS6_IJSA_SC_SB_EEES9_SE_SG_Li384ELb1ELb1ELb0ELb0EEENS1_36VarlenDynamicPersistentTileSchedulerILi192ELi128ELi384ELi128ELb0ELb1ELb1ELb1ELb0ELb1EEEEEEEEEvNT_6ParamsE:
        .type           _ZN7cutlass13device_kernelIN5flash11enable_sm90INS1_16FlashAttnFwdSm90INS1_25CollectiveMainloopFwdSm90ILi2EN4cute5tupleIJNS5_1CILi1EEES8_S8_EEENS6_IJNS7_ILi192EEENS7_ILi128EEENS7_ILi64EEEEEELi64ENS_10bfloat16_tEfNS_4arch4Sm90ELb0ELb1ELb1ELb1ELb1ELb1ELb0ELb1ELb1ELb1ELb0ELb0EEENS1_21CollectiveEpilogueFwdINS6_IJSA_SC_SB_EEES9_SE_SG_Li384ELb1ELb1ELb0ELb0EEENS1_36VarlenDynamicPersistentTileSchedulerILi192ELi128ELi384ELi128ELb0ELb1ELb1ELb1ELb0ELb1EEEEEEEEEvNT_6ParamsE,@function
        .size           _ZN7cutlass13device_kernelIN5flash11enable_sm90INS1_16FlashAttnFwdSm90INS1_25CollectiveMainloopFwdSm90ILi2EN4cute5tupleIJNS5_1CILi1EEES8_S8_EEENS6_IJNS7_ILi192EEENS7_ILi128EEENS7_ILi64EEEEEELi64ENS_10bfloat16_tEfNS_4arch4Sm90ELb0ELb1ELb1ELb1ELb1ELb1ELb0ELb1ELb1ELb1ELb0ELb0EEENS1_21CollectiveEpilogueFwdINS6_IJSA_SC_SB_EEES9_SE_SG_Li384ELb1ELb1ELb0ELb0EEENS1_36VarlenDynamicPersistentTileSchedulerILi192ELi128ELi384ELi128ELb0ELb1ELb1ELb1ELb0ELb1EEEEEEEEEvNT_6ParamsE,(.L_x_14 - _ZN7cutlass13device_kernelIN5flash11enable_sm90INS1_16FlashAttnFwdSm90INS1_25CollectiveMainloopFwdSm90ILi2EN4cute5tupleIJNS5_1CILi1EEES8_S8_EEENS6_IJNS7_ILi192EEENS7_ILi128EEENS7_ILi64EEEEEELi64ENS_10bfloat16_tEfNS_4arch4Sm90ELb0ELb1ELb1ELb1ELb1ELb1ELb0ELb1ELb1ELb1ELb0ELb0EEENS1_21CollectiveEpilogueFwdINS6_IJSA_SC_SB_EEES9_SE_SG_Li384ELb1ELb1ELb0ELb0EEENS1_36VarlenDynamicPersistentTileSchedulerILi192ELi128ELi384ELi128ELb0ELb1ELb1ELb1ELb0ELb1EEEEEEEEEvNT_6ParamsE)
        .other          _ZN7cutlass13device_kernelIN5flash11enable_sm90INS1_16FlashAttnFwdSm90INS1_25CollectiveMainloopFwdSm90ILi2EN4cute5tupleIJNS5_1CILi1EEES8_S8_EEENS6_IJNS7_ILi192EEENS7_ILi128EEENS7_ILi64EEEEEELi64ENS_10bfloat16_tEfNS_4arch4Sm90ELb0ELb1ELb1ELb1ELb1ELb1ELb0ELb1ELb1ELb1ELb0ELb0EEENS1_21CollectiveEpilogueFwdINS6_IJSA_SC_SB_EEES9_SE_SG_Li384ELb1ELb1ELb0ELb0EEENS1_36VarlenDynamicPersistentTileSchedulerILi192ELi128ELi384ELi128ELb0ELb1ELb1ELb1ELb0ELb1EEEEEEEEEvNT_6ParamsE,@"STO_CUDA_ENTRY STV_DEFAULT"
_ZN7cutlass13device_kernelIN5flash11enable_sm90INS1_16FlashAttnFwdSm90INS1_25CollectiveMainloopFwdSm90ILi2EN4cute5tupleIJNS5_1CILi1EEES8_S8_EEENS6_IJNS7_ILi192EEENS7_ILi128EEENS7_ILi64EEEEEELi64ENS_10bfloat16_tEfNS_4arch4Sm90ELb0ELb1ELb1ELb1ELb1ELb1ELb0ELb1ELb1ELb1ELb0ELb0EEENS1_21CollectiveEpilogueFwdINS6_IJSA_SC_SB_EEES9_SE_SG_Li384ELb1ELb1ELb0ELb0EEENS1_36VarlenDynamicPersistentTileSchedulerILi192ELi128ELi384ELi128ELb0ELb1ELb1ELb1ELb0ELb1EEEEEEEEEvNT_6ParamsE:
[----:B------:R-:W-:Y:S01]  /*0000*/  LDC R1, c[0x0][0x37c] ;  /* 0x0000df00ff017b82 */ /* 0x000fe20000000800 */
[----:B------:R-:W-:Y:S05]  /*0010*/  EXIT ;  /* 0x000000000000794d */ /* 0x000fea0003800000 */
.L_x_5:
        /* <DEDUP_REMOVED lines=14> */
.L_x_14:


//--------------------- .text._ZN7cutlass13device_kernelIN5flash11enable_sm90INS1_16FlashAttnFwdSm90INS1_25CollectiveMainloopFwdSm90ILi2EN4cute5tupleIJNS5_1CILi1EEES8_S8_EEENS6_IJNS7_ILi192EEENS7_ILi128EEENS7_ILi64EEEEEELi64ENS_10bfloat16_tEfNS_4arch4Sm90ELb1ELb0ELb1ELb0ELb1ELb0ELb0ELb1ELb1ELb1ELb0ELb0EEENS1_21CollectiveEpilogueFwdINS6_IJSA_SC_SB_EEES9_SE_SG_Li384ELb0ELb1ELb0ELb0EEENS1_30DynamicPersistentTileSchedulerILi384ELi128ELb0ELb1ELb1EEEEEEEEEvNT_6ParamsE --------------------------
	.section	.text._ZN7cutlass13device_kernelIN5flash11enable_sm90INS1_16FlashAttnFwdSm90INS1_25CollectiveMainloopFwdSm90ILi2EN4cute5tupleIJNS5_1CILi1EEES8_S8_EEENS6_IJNS7_ILi192EEENS7_ILi128EEENS7_ILi64EEEEEELi64ENS_10bfloat16_tEfNS_4arch4Sm90ELb1ELb0ELb1ELb0ELb1ELb0ELb0ELb1ELb1ELb1ELb0ELb0EEENS1_21CollectiveEpilogueFwdINS6_IJSA_SC_SB_EEES9_SE_SG_Li384ELb0ELb1ELb0ELb0EEENS1_30DynamicPersistentTileSchedulerILi384ELi128ELb0ELb1ELb1EEEEEEEEEvNT_6ParamsE,"ax",@progbits
	.align	128
.text._ZN7cutlass13device_kernelIN5flash11enable_sm90INS1_16FlashAttnFwdSm90INS1_25CollectiveMainloopFwdSm90ILi2EN4cute5tupleIJNS5_1CILi1EEES8_S8_EEENS6_IJNS7_ILi192EEENS7_ILi128EEENS7_ILi64EEEEEELi64ENS_10bfloat16_tEfNS_4arch4Sm90ELb1ELb0ELb1ELb0ELb1ELb0ELb0ELb1ELb1ELb1ELb0ELb0EEENS1_21CollectiveEpilogueFwdINS6_IJSA_SC_SB_EEES9_SE_SG_Li384ELb0ELb1ELb0ELb0EEENS1_30DynamicPersistentTileSchedulerILi384ELi128ELb0ELb1ELb1EEEEEEEEEvNT_6ParamsE:
        .type           _ZN7cutlass13device_kernelIN5flash11enable_sm90INS1_16FlashAttnFwdSm90INS1_25CollectiveMainloopFwdSm90ILi2EN4cute5tupleIJNS5_1CILi1EEES8_S8_EEENS6_IJNS7_ILi192EEENS7_ILi128EEENS7_ILi64EEEEEELi64ENS_10bfloat16_tEfNS_4arch4Sm90ELb1ELb0ELb1ELb0ELb1ELb0ELb0ELb1ELb1ELb1ELb0ELb0EEENS1_21CollectiveEpilogueFwdINS6_IJSA_SC_SB_EEES9_SE_SG_Li384ELb0ELb1ELb0ELb0EEENS1_30DynamicPersistentTileSchedulerILi384ELi128ELb0ELb1ELb1EEEEEEEEEvNT_6ParamsE,@function
        .size           _ZN7cutlass13device_kernelIN5flash11enable_sm90INS1_16FlashAttnFwdSm90INS1_25CollectiveMainloopFwdSm90ILi2EN4cute5tupleIJNS5_1CILi1EEES8_S8_EEENS6_IJNS7_ILi192EEENS7_ILi128EEENS7_ILi64EEEEEELi64ENS_10bfloat16_tEfNS_4arch4Sm90ELb1ELb0ELb1ELb0ELb1ELb0ELb0ELb1ELb1ELb1ELb0ELb0EEENS1_21CollectiveEpilogueFwdINS6_IJSA_SC_SB_EEES9_SE_SG_Li384ELb0ELb1ELb0ELb0EEENS1_30DynamicPersistentTileSchedulerILi384ELi128ELb0ELb1ELb1EEEEEEEEEvNT_6ParamsE,(.L_x_15 - _ZN7cutlass13device_kernelIN5flash11enable_sm90INS1_16FlashAttnFwdSm90INS1_25CollectiveMainloopFwdSm90ILi2EN4cute5tupleIJNS5_1CILi1EEES8_S8_EEENS6_IJNS7_ILi192EEENS7_ILi128EEENS7_ILi64EEEEEELi64ENS_10bfloat16_tEfNS_4arch4Sm90ELb1ELb0ELb1ELb0ELb1ELb0ELb0ELb1ELb1ELb1ELb0ELb0EEENS1_21CollectiveEpilogueFwdINS6_IJSA_SC_SB_EEES9_SE_SG_Li384ELb0ELb1ELb0ELb0EEENS1_30DynamicPersistentTileSchedulerILi384ELi128ELb0ELb1ELb1EEEEEEEEEvNT_6ParamsE)
        .other          _ZN7cutlass13device_kernelIN5flash11enable_sm90INS1_16FlashAttnFwdSm90INS1_25CollectiveMainloopFwdSm90ILi2EN4cute5tupleIJNS5_1CILi1EEES8_S8_EEENS6_IJNS7_ILi192EEENS7_ILi128EEENS7_ILi64EEEEEELi64ENS_10bfloat16_tEfNS_4arch4Sm90ELb1ELb0ELb1ELb0ELb1ELb0ELb0ELb1ELb1ELb1ELb0ELb0EEENS1_21CollectiveEpilogueFwdINS6_IJSA_SC_SB_EEES9_SE_SG_Li384ELb0ELb1ELb0ELb0EEENS1_30DynamicPersistentTileSchedulerILi384ELi128ELb0ELb1ELb1EEEEEEEEEvNT_6ParamsE,@"STO_CUDA_ENTRY STV_DEFAULT"
_ZN7cutlass13device_kernelIN5flash11enable_sm90INS1_16FlashAttnFwdSm90INS1_25CollectiveMainloopFwdSm90ILi2EN4cute5tupleIJNS5_1CILi1EEES8_S8_EEENS6_IJNS7_ILi192EEENS7_ILi128EEENS7_ILi64EEEEEELi64ENS_10bfloat16_tEfNS_4arch4Sm90ELb1ELb0ELb1ELb0ELb1ELb0ELb0ELb1ELb1ELb1ELb0ELb0EEENS1_21CollectiveEpilogueFwdINS6_IJSA_SC_SB_EEES9_SE_SG_Li384ELb0ELb1ELb0ELb0EEENS1_30DynamicPersistentTileSchedulerILi384ELi128ELb0ELb1ELb1EEEEEEEEEvNT_6ParamsE:
[----:B------:R-:W-:Y:S01]  /*0000*/  LDC R1, c[0x0][0x37c] ;  /* 0x0000df00ff017b82 */ /* 0x000fe20000000800 */
[----:B------:R-:W-:Y:S05]  /*0010*/  EXIT ;  /* 0x000000000000794d */ /* 0x000fea0003800000 */
.L_x_6:
        /* <DEDUP_REMOVED lines=14> */
.L_x_15:


//--------------------- .text._ZN7cutlass13device_kernelIN5flash11enable_sm90INS1_16FlashAttnFwdSm90INS1_25CollectiveMainloopFwdSm90ILi2EN4cute5tupleIJNS5_1CILi1EEES8_S8_EEENS6_IJNS7_ILi192EEENS7_ILi128EEENS7_ILi64EEEEEELi64ENS_10bfloat16_tEfNS_4arch4Sm90ELb1ELb0ELb1ELb1ELb1ELb0ELb0ELb1ELb1ELb1ELb0ELb0EEENS1_21CollectiveEpilogueFwdINS6_IJSA_SC_SB_EEES9_SE_SG_Li384ELb1ELb1ELb0ELb0EEENS1_36VarlenDynamicPersistentTileSchedulerILi192ELi128ELi384ELi128ELb0ELb1ELb1ELb1ELb1ELb1EEEEEEEEEvNT_6ParamsE --------------------------
	.section	.text._ZN7cutlass13device_kernelIN5flash11enable_sm90INS1_16FlashAttnFwdSm90INS1_25CollectiveMainloopFwdSm90ILi2EN4cute5tupleIJNS5_1CILi1EEES8_S8_EEENS6_IJNS7_ILi192EEENS7_ILi128EEENS7_ILi64EEEEEELi64ENS_10bfloat16_tEfNS_4arch4Sm90ELb1ELb0ELb1ELb1ELb1ELb0ELb0ELb1ELb1ELb1ELb0ELb0EEENS1_21CollectiveEpilogueFwdINS6_IJSA_SC_SB_EEES9_SE_SG_Li384ELb1ELb1ELb0ELb0EEENS1_36VarlenDynamicPersistentTileSchedulerILi192ELi128ELi384ELi128ELb0ELb1ELb1ELb1ELb1ELb1EEEEEEEEEvNT_6ParamsE,"ax",@progbits
	.align	128
.text._ZN7cutlass13device_kernelIN5flash11enable_sm90INS1_16FlashAttnFwdSm90INS1_25CollectiveMainloopFwdSm90ILi2EN4cute5tupleIJNS5_1CILi1EEES8_S8_EEENS6_IJNS7_ILi192EEENS7_ILi128EEENS7_ILi64EEEEEELi64ENS_10bfloat16_tEfNS_4arch4Sm90ELb1ELb0ELb1ELb1ELb1ELb0ELb0ELb1ELb1ELb1ELb0ELb0EEENS1_21CollectiveEpilogueFwdINS6_IJSA_SC_SB_EEES9_SE_SG_Li384ELb1ELb1ELb0ELb0EEENS1_36VarlenDynamicPersistentTileSchedulerILi192ELi128ELi384ELi128ELb0ELb1ELb1ELb1ELb1ELb1EEEEEEEEEvNT_6ParamsE:
        .type           _ZN7cutlass13device_kernelIN5flash11enable_sm90INS1_16FlashAttnFwdSm90INS1_25CollectiveMainloopFwdSm90ILi2EN4cute5tupleIJNS5_1CILi1EEES8_S8_EEENS6_IJNS7_ILi192EEENS7_ILi128EEENS7_ILi64EEEEEELi64ENS_10bfloat16_tEfNS_4arch4Sm90ELb1ELb0ELb1ELb1ELb1ELb0ELb0ELb1ELb1ELb1ELb0ELb0EEENS1_21CollectiveEpilogueFwdINS6_IJSA_SC_SB_EEES9_SE_SG_Li384ELb1ELb1ELb0ELb0EEENS1_36VarlenDynamicPersistentTileSchedulerILi192ELi128ELi384ELi128ELb0ELb1ELb1ELb1ELb1ELb1EEEEEEEEEvNT_6ParamsE,@function
        .size           _ZN7cutlass13device_kernelIN5flash11enable_sm90INS1_16FlashAttnFwdSm90INS1_25CollectiveMainloopFwdSm90ILi2EN4cute5tupleIJNS5_1CILi1EEES8_S8_EEENS6_IJNS7_ILi192EEENS7_ILi128EEENS7_ILi64EEEEEELi64ENS_10bfloat16_tEfNS_4arch4Sm90ELb1ELb0ELb1ELb1ELb1ELb0ELb0ELb1ELb1ELb1ELb0ELb0EEENS1_21CollectiveEpilogueFwdINS6_IJSA_SC_SB_EEES9_SE_SG_Li384ELb1ELb1ELb0ELb0EEENS1_36VarlenDynamicPersistentTileSchedulerILi192ELi128ELi384ELi128ELb0ELb1ELb1ELb1ELb1ELb1EEEEEEEEEvNT_6ParamsE,(.L_x_16 - _ZN7cutlass13device_kernelIN5flash11enable_sm90INS1_16FlashAttnFwdSm90INS1_25CollectiveMainloopFwdSm90ILi2EN4cute5tupleIJNS5_1CILi1EEES8_S8_EEENS6_IJNS7_ILi192EEENS7_ILi128EEENS7_ILi64EEEEEELi64ENS_10bfloat16_tEfNS_4arch4Sm90ELb1ELb0ELb1ELb1ELb1ELb0ELb0ELb1ELb1ELb1ELb0ELb0EEENS1_21CollectiveEpilogueFwdINS6_IJSA_SC_SB_EEES9_SE_SG_Li384ELb1ELb1ELb0ELb0EEENS1_36VarlenDynamicPersistentTileSchedulerILi192ELi128ELi384ELi128ELb0ELb1ELb1ELb1ELb1ELb1EEEEEEEEEvNT_6ParamsE)
        .other          _ZN7cutlass13device_kernelIN5flash11enable_sm90INS1_16FlashAttnFwdSm90INS1_25CollectiveMainloopFwdSm90ILi2EN4cute5tupleIJNS5_1CILi1EEES8_S8_EEENS6_IJNS7_ILi192EEENS7_ILi128EEENS7_ILi64EEEEEELi64ENS_10bfloat16_tEfNS_4arch4Sm90ELb1ELb0ELb1ELb1ELb1ELb0ELb0ELb1ELb1ELb1ELb0ELb0EEENS1_21CollectiveEpilogueFwdINS6_IJSA_SC_SB_EEES9_SE_SG_Li384ELb1ELb1ELb0ELb0EEENS1_36VarlenDynamicPersistentTileSchedulerILi192ELi128ELi384ELi128ELb0ELb1ELb1ELb1ELb1ELb1EEEEEEEEEvNT_6ParamsE,@"STO_CUDA_ENTRY STV_DEFAULT"
_ZN7cutlass13device_kernelIN5flash11enable_sm90INS1_16FlashAttnFwdSm90INS1_25CollectiveMainloopFwdSm90ILi2EN4cute5tupleIJNS5_1CILi1EEES8_S8_EEENS6_IJNS7_ILi192EEENS7_ILi128EEENS7_ILi64EEEEEELi64ENS_10bfloat16_tEfNS_4arch4Sm90ELb1ELb0ELb1ELb1ELb1ELb0ELb0ELb1ELb1ELb1ELb0ELb0EEENS1_21CollectiveEpilogueFwdINS6_IJSA_SC_SB_EEES9_SE_SG_Li384ELb1ELb1ELb0ELb0EEENS1_36VarlenDynamicPersistentTileSchedulerILi192ELi128ELi384ELi128ELb0ELb1ELb1ELb1ELb1ELb1EEEEEEEEEvNT_6ParamsE:
[----:B------:R-:W-:Y:S01]  /*0000*/  LDC R1, c[0x0][0x37c] ;  /* 0x0000df00ff017b82 */ /* 0x000fe20000000800 */
[----:B------:R-:W-:Y:S05]  /*0010*/  EXIT ;  /* 0x000000000000794d */ /* 0x000fea0003800000 */
.L_x_7:
        /* <DEDUP_REMOVED lines=14> */
.L_x_16:


//--------------------- .text._ZN7cutlass13device_kernelIN5flash11enable_sm90INS1_16FlashAttnFwdSm90INS1_25CollectiveMainloopFwdSm90ILi2EN4cute5tupleIJNS5_1CILi1EEES8_S8_EEENS6_IJNS7_ILi192EEENS7_ILi128EEENS7_ILi64EEEEEELi64ENS_10bfloat16_tEfNS_4arch4Sm90ELb1ELb0ELb1ELb1ELb1ELb1ELb0ELb1ELb1ELb1ELb0ELb0EEENS1_21CollectiveEpilogueFwdINS6_IJSA_SC_SB_EEES9_SE_SG_Li384ELb1ELb1ELb0ELb0EEENS1_36VarlenDynamicPersistentTileSchedulerILi192ELi128ELi384ELi128ELb0ELb1ELb1ELb1ELb1ELb1EEEEEEEEEvNT_6ParamsE --------------------------
	.section	.text._ZN7cutlass13device_kernelIN5flash11enable_sm90INS1_16FlashAttnFwdSm90INS1_25CollectiveMainloopFwdSm90ILi2EN4cute5tupleIJNS5_1CILi1EEES8_S8_EEENS6_IJNS7_ILi192EEENS7_ILi128EEENS7_ILi64EEEEEELi64ENS_10bfloat16_tEfNS_4arch4Sm90ELb1ELb0ELb1ELb1ELb1ELb1ELb0ELb1ELb1ELb1ELb0ELb0EEENS1_21CollectiveEpilogueFwdINS6_IJSA_SC_SB_EEES9_SE_SG_Li384ELb1ELb1ELb0ELb0EEENS1_36VarlenDynamicPersistentTileSchedulerILi192ELi128ELi384ELi128ELb0ELb1ELb1ELb1ELb1ELb1EEEEEEEEEvNT_6ParamsE,"ax",@progbits
	.align	128
.text._ZN7cutlass13device_kernelIN5flash11enable_sm90INS1_16FlashAttnFwdSm90INS1_25CollectiveMainloopFwdSm90ILi2EN4cute5tupleIJNS5_1CILi1EEES8_S8_EEENS6_IJNS7_ILi192EEENS7_ILi128EEENS7_ILi64EEEEEELi64ENS_10bfloat16_tEfNS_4arch4Sm90ELb1ELb0ELb1ELb1ELb1ELb1ELb0ELb1ELb1ELb1ELb0ELb0EEENS1_21CollectiveEpilogueFwdINS6_IJSA_SC_SB_EEES9_SE_SG_Li384ELb1ELb1ELb0ELb0EEENS1_36VarlenDynamicPersistentTileSchedulerILi192ELi128ELi384ELi128ELb0ELb1ELb1ELb1ELb1ELb1EEEEEEEEEvNT_6ParamsE:
        .type           _ZN7cutlass13device_kernelIN5flash11enable_sm90INS1_16FlashAttnFwdSm90INS1_25CollectiveMainloopFwdSm90ILi2EN4cute5tupleIJNS5_1CILi1EEES8_S8_EEENS6_IJNS7_ILi192EEENS7_ILi128EEENS7_ILi64EEEEEELi64ENS_10bfloat16_tEfNS_4arch4Sm90ELb1ELb0ELb1ELb1ELb1ELb1ELb0ELb1ELb1ELb1ELb0ELb0EEENS1_21CollectiveEpilogueFwdINS6_IJSA_SC_SB_EEES9_SE_SG_Li384ELb1ELb1ELb0ELb0EEENS1_36VarlenDynamicPersistentTileSchedulerILi192ELi128ELi384ELi128ELb0ELb1ELb1ELb1ELb1ELb1EEEEEEEEEvNT_6ParamsE,@function
        .size           _ZN7cutlass13device_kernelIN5flash11enable_sm90INS1_16FlashAttnFwdSm90INS1_25CollectiveMainloopFwdSm90ILi2EN4cute5tupleIJNS5_1CILi1EEES8_S8_EEENS6_IJNS7_ILi192EEENS7_ILi128EEENS7_ILi64EEEEEELi64ENS_10bfloat16_tEfNS_4arch4Sm90ELb1ELb0ELb1ELb1ELb1ELb1ELb0ELb1ELb1ELb1ELb0ELb0EEENS1_21CollectiveEpilogueFwdINS6_IJSA_SC_SB_EEES9_SE_SG_Li384ELb1ELb1ELb0ELb0EEENS1_36VarlenDynamicPersistentTileSchedulerILi192ELi128ELi384ELi128ELb0ELb1ELb1ELb1ELb1ELb1EEEEEEEEEvNT_6ParamsE,(.L_x_17 - _ZN7cutlass13device_kernelIN5flash11enable_sm90INS1_16FlashAttnFwdSm90INS1_25CollectiveMainloopFwdSm90ILi2EN4cute5tupleIJNS5_1CILi1EEES8_S8_EEENS6_IJNS7_ILi192EEENS7_ILi128EEENS7_ILi64EEEEEELi64ENS_10bfloat16_tEfNS_4arch4Sm90ELb1ELb0ELb1ELb1ELb1ELb1ELb0ELb1ELb1ELb1ELb0ELb0EEENS1_21CollectiveEpilogueFwdINS6_IJSA_SC_SB_EEES9_SE_SG_Li384ELb1ELb1ELb0ELb0EEENS1_36VarlenDynamicPersistentTileSchedulerILi192ELi128ELi384ELi128ELb0ELb1ELb1ELb1ELb1ELb1EEEEEEEEEvNT_6ParamsE)
        .other          _ZN7cutlass13device_kernelIN5flash11enable_sm90INS1_16FlashAttnFwdSm90INS1_25CollectiveMainloopFwdSm90ILi2EN4cute5tupleIJNS5_1CILi1EEES8_S8_EEENS6_IJNS7_ILi192EEENS7_ILi128EEENS7_ILi64EEEEEELi64ENS_10bfloat16_tEfNS_4arch4Sm90ELb1ELb0ELb1ELb1ELb1ELb1ELb0ELb1ELb1ELb1ELb0ELb0EEENS1_21CollectiveEpilogueFwdINS6_IJSA_SC_SB_EEES9_SE_SG_Li384ELb1ELb1ELb0ELb0EEENS1_36VarlenDynamicPersistentTileSchedulerILi192ELi128ELi384ELi128ELb0ELb1ELb1ELb1ELb1ELb1EEEEEEEEEvNT_6ParamsE,@"STO_CUDA_ENTRY STV_DEFAULT"
_ZN7cutlass13device_kernelIN5flash11enable_sm90INS1_16FlashAttnFwdSm90INS1_25CollectiveMainloopFwdSm90ILi2EN4cute5tupleIJNS5_1CILi1EEES8_S8_EEENS6_IJNS7_ILi192EEENS7_ILi128EEENS7_ILi64EEEEEELi64ENS_10bfloat16_tEfNS_4arch4Sm90ELb1ELb0ELb1ELb1ELb1ELb1ELb0ELb1ELb1ELb1ELb0ELb0EEENS1_21CollectiveEpilogueFwdINS6_IJSA_SC_SB_EEES9_SE_SG_Li384ELb1ELb1ELb0ELb0EEENS1_36VarlenDynamicPersistentTileSchedulerILi192ELi128ELi384ELi128ELb0ELb1ELb1ELb1ELb1ELb1EEEEEEEEEvNT_6ParamsE:
[----:B------:R-:W-:Y:S01]  /*0000*/  LDC R1, c[0x0][0x37c] ;  /* 0x0000df00ff017b82 */ /* 0x000fe20000000800 */
[----:B------:R-:W-:Y:S05]  /*0010*/  EXIT ;  /* 0x000000000000794d */ /* 0x000fea0003800000 */
.L_x_8:
        /* <DEDUP_REMOVED lines=14> */
.L_x_17:


//--------------------- .nv.shared.reserved.0     --------------------------
	.section	.nv.shared.reserved.0,"aw",@nobits
	.weak		__nv_reservedSMEM_offset_0_alias
	.size		__nv_reservedSMEM_offset_0_alias, 0, 64
	.other		__nv_reservedSMEM_offset_0_alias,@"STO_CUDA_RESERVED_SHARED STV_DEFAULT"
__nv_reservedSMEM_offset_0_alias:
	.zero		0
	.zero		64


//--------------------- .nv.global                --------------------------
	.section	.nv.global,"aw",@nobits
.nv.global:
	.type		_ZN79_INTERNAL_d3be83cd_43_flash_fwd_hdim64_bf16_paged_softcap_sm90_cu_49158569_35014cute1_E,@object
	.size		_ZN79_INTERNAL_d3be83cd_43_flash_fwd_hdim64_bf16_paged_softcap_sm90_cu_49158569_35014cute1_E,(_ZN79_INTERNAL_d3be83cd_43_flash_fwd_hdim64_bf16_paged_softcap_sm90_cu_49158569_35014cuda3std3__45__cpo6cbeginE - _ZN79_INTERNAL_d3be83cd_43_flash_fwd_hdim64_bf16_paged_softcap_sm90_cu_49158569_35014cute1_E)
_ZN79_INTERNAL_d3be83cd_43_flash_fwd_hdim64_bf16_paged_softcap_sm90_cu_49158569_35014cute1_E:
	.zero		1
	.type		_ZN79_INTERNAL_d3be83cd_43_flash_fwd_hdim64_bf16_paged_softcap_sm90_cu_49158569_35014cuda3std3__45__cpo6cbeginE,@object
	.size		_ZN79_INTERNAL_d3be83cd_43_flash_fwd_hdim64_bf16_paged_softcap_sm90_cu_49158569_35014cuda3std3__45__cpo6cbeginE,(_ZN79_INTERNAL_d3be83cd_43_flash_fwd_hdim64_bf16_paged_softcap_sm90_cu_49158569_35014cuda3std3__48in_placeE - _ZN79_INTERNAL_d3be83cd_43_flash_fwd_hdim64_bf16_paged_softcap_sm90_cu_49158569_35014cuda3std3__45__cpo6cbeginE)
_ZN79_INTERNAL_d3be83cd_43_flash_fwd_hdim64_bf16_paged_softcap_sm90_cu_49158569_35014cuda3std3__45__cpo6cbeginE:
	.zero		1
	.type		_ZN79_INTERNAL_d3be83cd_43_flash_fwd_hdim64_bf16_paged_softcap_sm90_cu_49158569_35014cuda3std3__48in_placeE,@object
	.size		_ZN79_INTERNAL_d3be83cd_43_flash_fwd_hdim64_bf16_paged_softcap_sm90_cu_49158569_35014cuda3std3__48in_placeE,(_ZN79_INTERNAL_d3be83cd_43_flash_fwd_hdim64_bf16_paged_softcap_sm90_cu_49158569_35014cuda3std6ranges3__45__cpo9iter_moveE - _ZN79_INTERNAL_d3be83cd_43_flash_fwd_hdim64_bf16_paged_softcap_sm90_cu_49158569_35014cuda3std3__48in_placeE)
_ZN79_INTERNAL_d3be83cd_43_flash_fwd_hdim64_bf16_paged_softcap_sm90_cu_49158569_35014cuda3std3__48in_placeE:
	.zero		1
	.type		_ZN79_INTERNAL_d3be83cd_43_flash_fwd_hdim64_bf16_paged_softcap_sm90_cu_49158569_35014cuda3std6ranges3__45__cpo9iter_moveE,@object
	.size		_ZN79_INTERNAL_d3be83cd_43_flash_fwd_hdim64_bf16_paged_softcap_sm90_cu_49158569_35014cuda3std6ranges3__45__cpo9iter_moveE,(_ZN79_INTERNAL_d3be83cd_43_flash_fwd_hdim64_bf16_paged_softcap_sm90_cu_49158569_35014cuda3std3__45__cpo5beginE - _ZN79_INTERNAL_d3be83cd_43_flash_fwd_hdim64_bf16_paged_softcap_sm90_cu_49158569_35014cuda3std6ranges3__45__cpo9iter_moveE)
_ZN79_INTERNAL_d3be83cd_43_flash_fwd_hdim64_bf16_paged_softcap_sm90_cu_49158569_35014cuda3std6ranges3__45__cpo9iter_moveE:
	.zero		1
	.type		_ZN79_INTERNAL_d3be83cd_43_flash_fwd_hdim64_bf16_paged_softcap_sm90_cu_49158569_35014cuda3std3__45__cpo5beginE,@object
	.size		_ZN79_INTERNAL_d3be83cd_43_flash_fwd_hdim64_bf16_paged_softcap_sm90_cu_49158569_35014cuda3std3__45__cpo5beginE,(_ZN79_INTERNAL_d3be83cd_43_flash_fwd_hdim64_bf16_paged_softcap_sm90_cu_49158569_35014cuda3std3__481_GLOBAL__N__d3be83cd_43_flash_fwd_hdim64_bf16_paged_softcap_sm90_cu_49158569_35016ignoreE - _ZN79_INTERNAL_d3be83cd_43_flash_fwd_hdim64_bf16_paged_softcap_sm90_cu_49158569_35014cuda3std3__45__cpo5beginE)
_ZN79_INTERNAL_d3be83cd_43_flash_fwd_hdim64_bf16_paged_softcap_sm90_cu_49158569_35014cuda3std3__45__cpo5beginE:
	.zero		1
	.type		_ZN79_INTERNAL_d3be83cd_43_flash_fwd_hdim64_bf16_paged_softcap_sm90_cu_49158569_35014cuda3std3__481_GLOBAL__N__d3be83cd_43_flash_fwd_hdim64_bf16_paged_softcap_sm90_cu_49158569_35016ignoreE,@object
	.size		_ZN79_INTERNAL_d3be83cd_43_flash_fwd_hdim64_bf16_paged_softcap_sm90_cu_49158569_35014cuda3std3__481_GLOBAL__N__d3be83cd_43_flash_fwd_hdim64_bf16_paged_softcap_sm90_cu_49158569_35016ignoreE,(_ZN79_INTERNAL_d3be83cd_43_flash_fwd_hdim64_bf16_paged_softcap_sm90_cu_49158569_35014cute7productE - _ZN79_INTERNAL_d3be83cd_43_flash_fwd_hdim64_bf16_paged_softcap_sm90_cu_49158569_35014cuda3std3__481_GLOBAL__N__d3be83cd_43_flash_fwd_hdim64_bf16_paged_softcap_sm90_cu_49158569_35016ignoreE)
_ZN79_INTERNAL_d3be83cd_43_flash_fwd_hdim64_bf16_paged_softcap_sm90_cu_49158569_35014cuda3std3__481_GLOBAL__N__d3be83cd_43_flash_fwd_hdim64_bf16_paged_softcap_sm90_cu_49158569_35016ignoreE:
	.zero		1
	.type		_ZN79_INTERNAL_d3be83cd_43_flash_fwd_hdim64_bf16_paged_softcap_sm90_cu_49158569_35014cute7productE,@object
	.size		_ZN79_INTERNAL_d3be83cd_43_flash_fwd_hdim64_bf16_paged_softcap_sm90_cu_49158569_35014cute7productE,(_ZN79_INTERNAL_d3be83cd_43_flash_fwd_hdim64_bf16_paged_softcap_sm90_cu_49158569_35014cuda3std3__45__cpo3endE - _ZN79_INTERNAL_d3be83cd_43_flash_fwd_hdim64_bf16_paged_softcap_sm90_cu_49158569_35014cute7productE)
_ZN79_INTERNAL_d3be83cd_43_flash_fwd_hdim64_bf16_paged_softcap_sm90_cu_49158569_35014cute7productE:
	.zero		1
	.type		_ZN79_INTERNAL_d3be83cd_43_flash_fwd_hdim64_bf16_paged_softcap_sm90_cu_49158569_35014cuda3std3__45__cpo3endE,@object
	.size		_ZN79_INTERNAL_d3be83cd_43_flash_fwd_hdim64_bf16_paged_softcap_sm90_cu_49158569_35014cuda3std3__45__cpo3endE,(_ZN79_INTERNAL_d3be83cd_43_flash_fwd_hdim64_bf16_paged_softcap_sm90_cu_49158569_35014cuda3std3__419piecewise_constructE - _ZN79_INTERNAL_d3be83cd_43_flash_fwd_hdim64_bf16_paged_softcap_sm90_cu_49158569_35014cuda3std3__45__cpo3endE)
_ZN79_INTERNAL_d3be83cd_43_flash_fwd_hdim64_bf16_paged_softcap_sm90_cu_49158569_35014cuda3std3__45__cpo3endE:
	.zero		1
	.type		_ZN79_INTERNAL_d3be83cd_43_flash_fwd_hdim64_bf16_paged_softcap_sm90_cu_49158569_35014cuda3std3__419piecewise_constructE,@object
	.size		_ZN79_INTERNAL_d3be83cd_43_flash_fwd_hdim64_bf16_paged_softcap_sm90_cu_49158569_35014cuda3std3__419piecewise_constructE,(_ZN79_INTERNAL_d3be83cd_43_flash_fwd_hdim64_bf16_paged_softcap_sm90_cu_49158569_35014cuda3std3__45__cpo4cendE - _ZN79_INTERNAL_d3be83cd_43_flash_fwd_hdim64_bf16_paged_softcap_sm90_cu_49158569_35014cuda3std3__419piecewise_constructE)
_ZN79_INTERNAL_d3be83cd_43_flash_fwd_hdim64_bf16_paged_softcap_sm90_cu_49158569_35014cuda3std3__419piecewise_constructE:
	.zero		1
	.type		_ZN79_INTERNAL_d3be83cd_43_flash_fwd_hdim64_bf16_paged_softcap_sm90_cu_49158569_35014cuda3std3__45__cpo4cendE,@object
	.size		_ZN79_INTERNAL_d3be83cd_43_flash_fwd_hdim64_bf16_paged_softcap_sm90_cu_49158569_35014cuda3std3__45__cpo4cendE,(_ZN79_INTERNAL_d3be83cd_43_flash_fwd_hdim64_bf16_paged_softcap_sm90_cu_49158569_35014cuda3std6ranges3__45__cpo4swapE - _ZN79_INTERNAL_d3be83cd_43_flash_fwd_hdim64_bf16_paged_softcap_sm90_cu_49158569_35014cuda3std3__45__cpo4cendE)
_ZN79_INTERNAL_d3be83cd_43_flash_fwd_hdim64_bf16_paged_softcap_sm90_cu_49158569_35014cuda3std3__45__cpo4cendE:
	.zero		1
	.type		_ZN79_INTERNAL_d3be83cd_43_flash_fwd_hdim64_bf16_paged_softcap_sm90_cu_49158569_35014cuda3std6ranges3__45__cpo4swapE,@object
	.size		_ZN79_INTERNAL_d3be83cd_43_flash_fwd_hdim64_bf16_paged_softcap_sm90_cu_49158569_35014cuda3std6ranges3__45__cpo4swapE,(.L_7 - _ZN79_INTERNAL_d3be83cd_43_flash_fwd_hdim64_bf16_paged_softcap_sm90_cu_49158569_35014cuda3std6ranges3__45__cpo4swapE)
_ZN79_INTERNAL_d3be83cd_43_flash_fwd_hdim64_bf16_paged_softcap_sm90_cu_49158569_35014cuda3std6ranges3__45__cpo4swapE:
	.zero		1
.L_7:


//--------------------- .nv.constant0._ZN7cutlass13device_kernelIN5flash11enable_sm90INS1_16FlashAttnFwdSm90INS1_25CollectiveMainloopFwdSm90ILi2EN4cute5tupleIJNS5_1CILi1EEES8_S8_EEENS6_IJNS7_ILi192EEENS7_ILi128EEENS7_ILi64EEEEEELi64ENS_10bfloat16_tEfNS_4arch4Sm90ELb0ELb0ELb1ELb0ELb1ELb0ELb0ELb1ELb1ELb1ELb0ELb0EEENS1_21CollectiveEpilogueFwdINS6_IJSA_SC_SB_EEES9_SE_SG_Li384ELb0ELb1ELb0ELb0EEENS1_29StaticPersistentTileSchedulerILb0EEEEEEEEEvNT_6ParamsE --------------------------
	.section	.nv.constant0._ZN7cutlass13device_kernelIN5flash11enable_sm90INS1_16FlashAttnFwdSm90INS1_25CollectiveMainloopFwdSm90ILi2EN4cute5tupleIJNS5_1CILi1EEES8_S8_EEENS6_IJNS7_ILi192EEENS7_ILi128EEENS7_ILi64EEEEEELi64ENS_10bfloat16_tEfNS_4arch4Sm90ELb0ELb0ELb1ELb0ELb1ELb0ELb0ELb1ELb1ELb1ELb0ELb0EEENS1_21CollectiveEpilogueFwdINS6_IJSA_SC_SB_EEES9_SE_SG_Li384ELb0ELb1ELb0ELb0EEENS1_29StaticPersistentTileSchedulerILb0EEEEEEEEEvNT_6ParamsE,"a",@progbits
	.sectionflags	@""
	.align	4
.nv.constant0._ZN7cutlass13device_kernelIN5flash11enable_sm90INS1_16FlashAttnFwdSm90INS1_25CollectiveMainloopFwdSm90ILi2EN4cute5tupleIJNS5_1CILi1EEES8_S8_EEENS6_IJNS7_ILi192EEENS7_ILi128EEENS7_ILi64EEEEEELi64ENS_10bfloat16_tEfNS_4arch4Sm90ELb0ELb0ELb1ELb0ELb1ELb0ELb0ELb1ELb1ELb1ELb0ELb0EEENS1_21CollectiveEpilogueFwdINS6_IJSA_SC_SB_EEES9_SE_SG_Li384ELb0ELb1ELb0ELb0EEENS1_29StaticPersistentTileSchedulerILb0EEEEEEEEEvNT_6ParamsE:
	.zero		3456


//--------------------- .nv.constant0._ZN7cutlass13device_kernelIN5flash11enable_sm90INS1_16FlashAttnFwdSm90INS1_25CollectiveMainloopFwdSm90ILi2EN4cute5tupleIJNS5_1CILi1EEES8_S8_EEENS6_IJNS7_ILi192EEENS7_ILi128EEENS7_ILi64EEEEEELi64ENS_10bfloat16_tEfNS_4arch4Sm90ELb0ELb0ELb1ELb1ELb1ELb0ELb0ELb1ELb1ELb1ELb0ELb0EEENS1_21CollectiveEpilogueFwdINS6_IJSA_SC_SB_EEES9_SE_SG_Li384ELb1ELb1ELb0ELb0EEENS1_36VarlenDynamicPersistentTileSchedulerILi192ELi128ELi384ELi128ELb0ELb1ELb1ELb0ELb1ELb1EEEEEEEEEvNT_6ParamsE --------------------------
	.section	.nv.constant0._ZN7cutlass13device_kernelIN5flash11enable_sm90INS1_16FlashAttnFwdSm90INS1_25CollectiveMainloopFwdSm90ILi2EN4cute5tupleIJNS5_1CILi1EEES8_S8_EEENS6_IJNS7_ILi192EEENS7_ILi128EEENS7_ILi64EEEEEELi64ENS_10bfloat16_tEfNS_4arch4Sm90ELb0ELb0ELb1ELb1ELb1ELb0ELb0ELb1ELb1ELb1ELb0ELb0EEENS1_21CollectiveEpilogueFwdINS6_IJSA_SC_SB_EEES9_SE_SG_Li384ELb1ELb1ELb0ELb0EEENS1_36VarlenDynamicPersistentTileSchedulerILi192ELi128ELi384ELi128ELb0ELb1ELb1ELb0ELb1ELb1EEEEEEEEEvNT_6ParamsE,"a",@progbits
	.sectionflags	@""
	.align	4
.nv.constant0._ZN7cutlass13device_kernelIN5flash11enable_sm90INS1_16FlashAttnFwdSm90INS1_25CollectiveMainloopFwdSm90ILi2EN4cute5tupleIJNS5_1CILi1EEES8_S8_EEENS6_IJNS7_ILi192EEENS7_ILi128EEENS7_ILi64EEEEEELi64ENS_10bfloat16_tEfNS_4arch4Sm90ELb0ELb0ELb1ELb1ELb1ELb0ELb0ELb1ELb1ELb1ELb0ELb0EEENS1_21CollectiveEpilogueFwdINS6_IJSA_SC_SB_EEES9_SE_SG_Li384ELb1ELb1ELb0ELb0EEENS1_36VarlenDynamicPersistentTileSchedulerILi192ELi128ELi384ELi128ELb0ELb1ELb1ELb0ELb1ELb1EEEEEEEEEvNT_6ParamsE:
	.zero		3584


//--------------------- .nv.constant0._ZN7cutlass13device_kernelIN5flash11enable_sm90INS1_16FlashAttnFwdSm90INS1_25CollectiveMainloopFwdSm90ILi2EN4cute5tupleIJNS5_1CILi1EEES8_S8_EEENS6_IJNS7_ILi192EEENS7_ILi128EEENS7_ILi64EEEEEELi64ENS_10bfloat16_tEfNS_4arch4Sm90ELb0ELb0ELb1ELb1ELb1ELb1ELb0ELb1ELb1ELb1ELb0ELb0EEENS1_21CollectiveEpilogueFwdINS6_IJSA_SC_SB_EEES9_SE_SG_Li384ELb1ELb1ELb0ELb0EEENS1_36VarlenDynamicPersistentTileSchedulerILi192ELi128ELi384ELi128ELb0ELb1ELb1ELb0ELb1ELb1EEEEEEEEEvNT_6ParamsE --------------------------
	.section	.nv.constant0._ZN7cutlass13device_kernelIN5flash11enable_sm90INS1_16FlashAttnFwdSm90INS1_25CollectiveMainloopFwdSm90ILi2EN4cute5tupleIJNS5_1CILi1EEES8_S8_EEENS6_IJNS7_ILi192EEENS7_ILi128EEENS7_ILi64EEEEEELi64ENS_10bfloat16_tEfNS_4arch4Sm90ELb0ELb0ELb1ELb1ELb1ELb1ELb0ELb1ELb1ELb1ELb0ELb0EEENS1_21CollectiveEpilogueFwdINS6_IJSA_SC_SB_EEES9_SE_SG_Li384ELb1ELb1ELb0ELb0EEENS1_36VarlenDynamicPersistentTileSchedulerILi192ELi128ELi384ELi128ELb0ELb1ELb1ELb0ELb1ELb1EEEEEEEEEvNT_6ParamsE,"a",@progbits
	.sectionflags	@""
	.align	4
.nv.constant0._ZN7cutlass13device_kernelIN5flash11enable_sm90INS1_16FlashAttnFwdSm90INS1_25CollectiveMainloopFwdSm90ILi2EN4cute5tupleIJNS5_1CILi1EEES8_S8_EEENS6_IJNS7_ILi192EEENS7_ILi128EEENS7_ILi64EEEEEELi64ENS_10bfloat16_tEfNS_4arch4Sm90ELb0ELb0ELb1ELb1ELb1ELb1ELb0ELb1ELb1ELb1ELb0ELb0EEENS1_21CollectiveEpilogueFwdINS6_IJSA_SC_SB_EEES9_SE_SG_Li384ELb1ELb1ELb0ELb0EEENS1_36VarlenDynamicPersistentTileSchedulerILi192ELi128ELi384ELi128ELb0ELb1ELb1ELb0ELb1ELb1EEEEEEEEEvNT_6ParamsE:
	.zero		3584


//--------------------- .nv.constant0._ZN7cutlass13device_kernelIN5flash11enable_sm90INS1_16FlashAttnFwdSm90INS1_25CollectiveMainloopFwdSm90ILi2EN4cute5tupleIJNS5_1CILi1EEES8_S8_EEENS6_IJNS7_ILi192EEENS7_ILi128EEENS7_ILi64EEEEEELi64ENS_10bfloat16_tEfNS_4arch4Sm90ELb0ELb1ELb1ELb0ELb1ELb0ELb0ELb1ELb1ELb1ELb0ELb0EEENS1_21CollectiveEpilogueFwdINS6_IJSA_SC_SB_EEES9_SE_SG_Li384ELb0ELb1ELb0ELb0EEENS1_30DynamicPersistentTileSchedulerILi384ELi128ELb0ELb1ELb1EEEEEEEEEvNT_6ParamsE --------------------------
	.section	.nv.constant0._ZN7cutlass13device_kernelIN5flash11enable_sm90INS1_16FlashAttnFwdSm90INS1_25CollectiveMainloopFwdSm90ILi2EN4cute5tupleIJNS5_1CILi1EEES8_S8_EEENS6_IJNS7_ILi192EEENS7_ILi128EEENS7_ILi64EEEEEELi64ENS_10bfloat16_tEfNS_4arch4Sm90ELb0ELb1ELb1ELb0ELb1ELb0ELb0ELb1ELb1ELb1ELb0ELb0EEENS1_21CollectiveEpilogueFwdINS6_IJSA_SC_SB_EEES9_SE_SG_Li384ELb0ELb1ELb0ELb0EEENS1_30DynamicPersistentTileSchedulerILi384ELi128ELb0ELb1ELb1EEEEEEEEEvNT_6ParamsE,"a",@progbits
	.sectionflags	@""
	.align	4
.nv.constant0._ZN7cutlass13device_kernelIN5flash11enable_sm90INS1_16FlashAttnFwdSm90INS1_25CollectiveMainloopFwdSm90ILi2EN4cute5tupleIJNS5_1CILi1EEES8_S8_EEENS6_IJNS7_ILi192EEENS7_ILi128EEENS7_ILi64EEEEEELi64ENS_10bfloat16_tEfNS_4arch4Sm90ELb0ELb1ELb1ELb0ELb1ELb0ELb0ELb1ELb1ELb1ELb0ELb0EEENS1_21CollectiveEpilogueFwdINS6_IJSA_SC_SB_EEES9_SE_SG_Li384ELb0ELb1ELb0ELb0EEENS1_30DynamicPersistentTileSchedulerILi384ELi128ELb0ELb1ELb1EEEEEEEEEvNT_6ParamsE:
	.zero		3584


//--------------------- .nv.constant0._ZN7cutlass13device_kernelIN5flash11enable_sm90INS1_16FlashAttnFwdSm90INS1_25CollectiveMainloopFwdSm90ILi2EN4cute5tupleIJNS5_1CILi1EEES8_S8_EEENS6_IJNS7_ILi192EEENS7_ILi128EEENS7_ILi64EEEEEELi64ENS_10bfloat16_tEfNS_4arch4Sm90ELb0ELb1ELb1ELb1ELb1ELb0ELb0ELb1ELb1ELb1ELb0ELb0EEENS1_21CollectiveEpilogueFwdINS6_IJSA_SC_SB_EEES9_SE_SG_Li384ELb1ELb1ELb0ELb0EEENS1_36VarlenDynamicPersistentTileSchedulerILi192ELi128ELi384ELi128ELb0ELb1ELb1ELb1ELb0ELb1EEEEEEEEEvNT_6ParamsE --------------------------
	.section	.nv.constant0._ZN7cutlass13device_kernelIN5flash11enable_sm90INS1_16FlashAttnFwdSm90INS1_25CollectiveMainloopFwdSm90ILi2EN4cute5tupleIJNS5_1CILi1EEES8_S8_EEENS6_IJNS7_ILi192EEENS7_ILi128EEENS7_ILi64EEEEEELi64ENS_10bfloat16_tEfNS_4arch4Sm90ELb0ELb1ELb1ELb1ELb1ELb0ELb0ELb1ELb1ELb1ELb0ELb0EEENS1_21CollectiveEpilogueFwdINS6_IJSA_SC_SB_EEES9_SE_SG_Li384ELb1ELb1ELb0ELb0EEENS1_36VarlenDynamicPersistentTileSchedulerILi192ELi128ELi384ELi128ELb0ELb1ELb1ELb1ELb0ELb1EEEEEEEEEvNT_6ParamsE,"a",@progbits
	.sectionflags	@""
	.align	4
.nv.constant0._ZN7cutlass13device_kernelIN5flash11enable_sm90INS1_16FlashAttnFwdSm90INS1_25CollectiveMainloopFwdSm90ILi2EN4cute5tupleIJNS5_1CILi1EEES8_S8_EEENS6_IJNS7_ILi192EEENS7_ILi128EEENS7_ILi64EEEEEELi64ENS_10bfloat16_tEfNS_4arch4Sm90ELb0ELb1ELb1ELb1ELb1ELb0ELb0ELb1ELb1ELb1ELb0ELb0EEENS1_21CollectiveEpilogueFwdINS6_IJSA_SC_SB_EEES9_SE_SG_Li384ELb1ELb1ELb0ELb0EEENS1_36VarlenDynamicPersistentTileSchedulerILi192ELi128ELi384ELi128ELb0ELb1ELb1ELb1ELb0ELb1EEEEEEEEEvNT_6ParamsE:
	.zero		3584


//--------------------- .nv.constant0._ZN7cutlass13device_kernelIN5flash11enable_sm90INS1_16FlashAttnFwdSm90INS1_25CollectiveMainloopFwdSm90ILi2EN4cute5tupleIJNS5_1CILi1EEES8_S8_EEENS6_IJNS7_ILi192EEENS7_ILi128EEENS7_ILi64EEEEEELi64ENS_10bfloat16_tEfNS_4arch4Sm90ELb0ELb1ELb1ELb1ELb1ELb1ELb0ELb1ELb1ELb1ELb0ELb0EEENS1_21CollectiveEpilogueFwdINS6_IJSA_SC_SB_EEES9_SE_SG_Li384ELb1ELb1ELb0ELb0EEENS1_36VarlenDynamicPersistentTileSchedulerILi192ELi128ELi384ELi128ELb0ELb1ELb1ELb1ELb0ELb1EEEEEEEEEvNT_6ParamsE --------------------------
	.section	.nv.constant0._ZN7cutlass13device_kernelIN5flash11enable_sm90INS1_16FlashAttnFwdSm90INS1_25CollectiveMainloopFwdSm90ILi2EN4cute5tupleIJNS5_1CILi1EEES8_S8_EEENS6_IJNS7_ILi192EEENS7_ILi128EEENS7_ILi64EEEEEELi64ENS_10bfloat16_tEfNS_4arch4Sm90ELb0ELb1ELb1ELb1ELb1ELb1ELb0ELb1ELb1ELb1ELb0ELb0EEENS1_21CollectiveEpilogueFwdINS6_IJSA_SC_SB_EEES9_SE_SG_Li384ELb1ELb1ELb0ELb0EEENS1_36VarlenDynamicPersistentTileSchedulerILi192ELi128ELi384ELi128ELb0ELb1ELb1ELb1ELb0ELb1EEEEEEEEEvNT_6ParamsE,"a",@progbits
	.sectionflags	@""
	.align	4
.nv.constant0._ZN7cutlass13device_kernelIN5flash11enable_sm90INS1_16FlashAttnFwdSm90INS1_25CollectiveMainloopFwdSm90ILi2EN4cute5tupleIJNS5_1CILi1EEES8_S8_EEENS6_IJNS7_ILi192EEENS7_ILi128EEENS7_ILi64EEEEEELi64ENS_10bfloat16_tEfNS_4arch4Sm90ELb0ELb1ELb1ELb1ELb1ELb1ELb0ELb1ELb1ELb1ELb0ELb0EEENS1_21CollectiveEpilogueFwdINS6_IJSA_SC_SB_EEES9_SE_SG_Li384ELb1ELb1ELb0ELb0EEENS1_36VarlenDynamicPersistentTileSchedulerILi192ELi128ELi384ELi128ELb0ELb1ELb1ELb1ELb0ELb1EEEEEEEEEvNT_6ParamsE:
	.zero		3584


//--------------------- .nv.constant0._ZN7cutlass13device_kernelIN5flash11enable_sm90INS1_16FlashAttnFwdSm90INS1_25CollectiveMainloopFwdSm90ILi2EN4cute5tupleIJNS5_1CILi1EEES8_S8_EEENS6_IJNS7_ILi192EEENS7_ILi128EEENS7_ILi64EEEEEELi64ENS_10bfloat16_tEfNS_4arch4Sm90ELb1ELb0ELb1ELb0ELb1ELb0ELb0ELb1ELb1ELb1ELb0ELb0EEENS1_21CollectiveEpilogueFwdINS6_IJSA_SC_SB_EEES9_SE_SG_Li384ELb0ELb1ELb0ELb0EEENS1_30DynamicPersistentTileSchedulerILi384ELi128ELb0ELb1ELb1EEEEEEEEEvNT_6ParamsE --------------------------
	.section	.nv.constant0._ZN7cutlass13device_kernelIN5flash11enable_sm90INS1_16FlashAttnFwdSm90INS1_25CollectiveMainloopFwdSm90ILi2EN4cute5tupleIJNS5_1CILi1EEES8_S8_EEENS6_IJNS7_ILi192EEENS7_ILi128EEENS7_ILi64EEEEEELi64ENS_10bfloat16_tEfNS_4arch4Sm90ELb1ELb0ELb1ELb0ELb1ELb0ELb0ELb1ELb1ELb1ELb0ELb0EEENS1_21CollectiveEpilogueFwdINS6_IJSA_SC_SB_EEES9_SE_SG_Li384ELb0ELb1ELb0ELb0EEENS1_30DynamicPersistentTileSchedulerILi384ELi128ELb0ELb1ELb1EEEEEEEEEvNT_6ParamsE,"a",@progbits
	.sectionflags	@""
	.align	4
.nv.constant0._ZN7cutlass13device_kernelIN5flash11enable_sm90INS1_16FlashAttnFwdSm90INS1_25CollectiveMainloopFwdSm90ILi2EN4cute5tupleIJNS5_1CILi1EEES8_S8_EEENS6_IJNS7_ILi192EEENS7_ILi128EEENS7_ILi64EEEEEELi64ENS_10bfloat16_tEfNS_4arch4Sm90ELb1ELb0ELb1ELb0ELb1ELb0ELb0ELb1ELb1ELb1ELb0ELb0EEENS1_21CollectiveEpilogueFwdINS6_IJSA_SC_SB_EEES9_SE_SG_Li384ELb0ELb1ELb0ELb0EEENS1_30DynamicPersistentTileSchedulerILi384ELi128ELb0ELb1ELb1EEEEEEEEEvNT_6ParamsE:
	.zero		3584


//--------------------- .nv.constant0._ZN7cutlass13device_kernelIN5flash11enable_sm90INS1_16FlashAttnFwdSm90INS1_25CollectiveMainloopFwdSm90ILi2EN4cute5tupleIJNS5_1CILi1EEES8_S8_EEENS6_IJNS7_ILi192EEENS7_ILi128EEENS7_ILi64EEEEEELi64ENS_10bfloat16_tEfNS_4arch4Sm90ELb1ELb0ELb1ELb1ELb1ELb0ELb0ELb1ELb1ELb1ELb0ELb0EEENS1_21CollectiveEpilogueFwdINS6_IJSA_SC_SB_EEES9_SE_SG_Li384ELb1ELb1ELb0ELb0EEENS1_36VarlenDynamicPersistentTileSchedulerILi192ELi128ELi384ELi128ELb0ELb1ELb1ELb1ELb1ELb1EEEEEEEEEvNT_6ParamsE --------------------------
	.section	.nv.constant0._ZN7cutlass13device_kernelIN5flash11enable_sm90INS1_16FlashAttnFwdSm90INS1_25CollectiveMainloopFwdSm90ILi2EN4cute5tupleIJNS5_1CILi1EEES8_S8_EEENS6_IJNS7_ILi192EEENS7_ILi128EEENS7_ILi64EEEEEELi64ENS_10bfloat16_tEfNS_4arch4Sm90ELb1ELb0ELb1ELb1ELb1ELb0ELb0ELb1ELb1ELb1ELb0ELb0EEENS1_21CollectiveEpilogueFwdINS6_IJSA_SC_SB_EEES9_SE_SG_Li384ELb1ELb1ELb0ELb0EEENS1_36VarlenDynamicPersistentTileSchedulerILi192ELi128ELi384ELi128ELb0ELb1ELb1ELb1ELb1ELb1EEEEEEEEEvNT_6ParamsE,"a",@progbits
	.sectionflags	@""
	.align	4
.nv.constant0._ZN7cutlass13device_kernelIN5flash11enable_sm90INS1_16FlashAttnFwdSm90INS1_25CollectiveMainloopFwdSm90ILi2EN4cute5tupleIJNS5_1CILi1EEES8_S8_EEENS6_IJNS7_ILi192EEENS7_ILi128EEENS7_ILi64EEEEEELi64ENS_10bfloat16_tEfNS_4arch4Sm90ELb1ELb0ELb1ELb1ELb1ELb0ELb0ELb1ELb1ELb1ELb0ELb0EEENS1_21CollectiveEpilogueFwdINS6_IJSA_SC_SB_EEES9_SE_SG_Li384ELb1ELb1ELb0ELb0EEENS1_36VarlenDynamicPersistentTileSchedulerILi192ELi128ELi384ELi128ELb0ELb1ELb1ELb1ELb1ELb1EEEEEEEEEvNT_6ParamsE:
	.zero		3584


//--------------------- .nv.constant0._ZN7cutlass13device_kernelIN5flash11enable_sm90INS1_16FlashAttnFwdSm90INS1_25CollectiveMainloopFwdSm90ILi2EN4cute5tupleIJNS5_1CILi1EEES8_S8_EEENS6_IJNS7_ILi192EEENS7_ILi128EEENS7_ILi64EEEEEELi64ENS_10bfloat16_tEfNS_4arch4Sm90ELb1ELb0ELb1ELb1ELb1ELb1ELb0ELb1ELb1ELb1ELb0ELb0EEENS1_21CollectiveEpilogueFwdINS6_IJSA_SC_SB_EEES9_SE_SG_Li384ELb1ELb1ELb0ELb0EEENS1_36VarlenDynamicPersistentTileSchedulerILi192ELi128ELi384ELi128ELb0ELb1ELb1ELb1ELb1ELb1EEEEEEEEEvNT_6ParamsE --------------------------
	.section	.nv.constant0._ZN7cutlass13device_kernelIN5flash11enable_sm90INS1_16FlashAttnFwdSm90INS1_25CollectiveMainloopFwdSm90ILi2EN4cute5tupleIJNS5_1CILi1EEES8_S8_EEENS6_IJNS7_ILi192EEENS7_ILi128EEENS7_ILi64EEEEEELi64ENS_10bfloat16_tEfNS_4arch4Sm90ELb1ELb0ELb1ELb1ELb1ELb1ELb0ELb1ELb1ELb1ELb0ELb0EEENS1_21CollectiveEpilogueFwdINS6_IJSA_SC_SB_EEES9_SE_SG_Li384ELb1ELb1ELb0ELb0EEENS1_36VarlenDynamicPersistentTileSchedulerILi192ELi128ELi384ELi128ELb0ELb1ELb1ELb1ELb1ELb1EEEEEEEEEvNT_6ParamsE,"a",@progbits
	.sectionflags	@""
	.align	4
.nv.constant0._ZN7cutlass13device_kernelIN5flash11enable_sm90INS1_16FlashAttnFwdSm90INS1_25CollectiveMainloopFwdSm90ILi2EN4cute5tupleIJNS5_1CILi1EEES8_S8_EEENS6_IJNS7_ILi192EEENS7_ILi128EEENS7_ILi64EEEEEELi64ENS_10bfloat16_tEfNS_4arch4Sm90ELb1ELb0ELb1ELb1ELb1ELb1ELb0ELb1ELb1ELb1ELb0ELb0EEENS1_21CollectiveEpilogueFwdINS6_IJSA_SC_SB_EEES9_SE_SG_Li384ELb1ELb1ELb0ELb0EEENS1_36VarlenDynamicPersistentTileSchedulerILi192ELi128ELi384ELi128ELb0ELb1ELb1ELb1ELb1ELb1EEEEEEEEEvNT_6ParamsE:
	.zero		3584


//--------------------- SYMBOLS --------------------------

	.type		.nv.reservedSmem.offset0,@object
	.size		.nv.reservedSmem.offset0,0x4
